//
// Generated by NVIDIA NVVM Compiler
//
// Compiler Build ID: CL-36424714
// Cuda compilation tools, release 13.0, V13.0.88
// Based on NVVM 20.0.0
//

.version 9.0
.target sm_100
.address_size 64

	// .globl	_Z11matmul_gpu1P6__halfS0_S0_iii
// _ZZ11matmul_gpu2P6__halfS0_S0_iiiE5aTile has been demoted

.visible .entry _Z11matmul_gpu1P6__halfS0_S0_iii(
	.param .u64 .ptr .align 1 _Z11matmul_gpu1P6__halfS0_S0_iii_param_0,
	.param .u64 .ptr .align 1 _Z11matmul_gpu1P6__halfS0_S0_iii_param_1,
	.param .u64 .ptr .align 1 _Z11matmul_gpu1P6__halfS0_S0_iii_param_2,
	.param .u32 _Z11matmul_gpu1P6__halfS0_S0_iii_param_3,
	.param .u32 _Z11matmul_gpu1P6__halfS0_S0_iii_param_4,
	.param .u32 _Z11matmul_gpu1P6__halfS0_S0_iii_param_5
)
{
	.reg .pred 	%p<13>;
	.reg .b16 	%rs<118>;
	.reg .b32 	%r<58>;
	.reg .b32 	%f<84>;
	.reg .b64 	%rd<82>;

	ld.param.u64 	%rd18, [_Z11matmul_gpu1P6__halfS0_S0_iii_param_0];
	ld.param.u64 	%rd19, [_Z11matmul_gpu1P6__halfS0_S0_iii_param_1];
	ld.param.u32 	%r31, [_Z11matmul_gpu1P6__halfS0_S0_iii_param_3];
	ld.param.u32 	%r29, [_Z11matmul_gpu1P6__halfS0_S0_iii_param_4];
	ld.param.u32 	%r30, [_Z11matmul_gpu1P6__halfS0_S0_iii_param_5];
	cvta.to.global.u64 	%rd1, %rd19;
	cvta.to.global.u64 	%rd2, %rd18;
	mov.u32 	%r32, %tid.x;
	mov.u32 	%r33, %ctaid.x;
	mov.u32 	%r34, %ntid.x;
	mad.lo.s32 	%r35, %r33, %r34, %r32;
	div.s32 	%r1, %r35, %r29;
	mul.lo.s32 	%r36, %r1, %r29;
	sub.s32 	%r2, %r35, %r36;
	setp.ge.s32 	%p1, %r1, %r31;
	setp.lt.s32 	%p2, %r29, 0;
	or.pred  	%p3, %p2, %p1;
	@%p3 bra 	$L__BB0_15;
	setp.lt.s32 	%p4, %r30, 1;
	mov.f32 	%f83, 0f00000000;
	@%p4 bra 	$L__BB0_14;
	mul.lo.s32 	%r3, %r1, %r30;
	and.b32  	%r4, %r30, 15;
	setp.lt.u32 	%p5, %r30, 16;
	mov.f32 	%f83, 0f00000000;
	mov.b32 	%r53, 0;
	@%p5 bra 	$L__BB0_5;
	and.b32  	%r38, %r30, 2147483632;
	neg.s32 	%r51, %r38;
	shl.b32 	%r39, %r29, 1;
	mul.wide.u32 	%rd20, %r39, 2;
	add.s64 	%rd3, %rd1, %rd20;
	mul.wide.u32 	%rd21, %r39, 3;
	add.s64 	%rd4, %rd1, %rd21;
	mul.wide.u32 	%rd22, %r39, 4;
	add.s64 	%rd5, %rd1, %rd22;
	mul.wide.u32 	%rd23, %r39, 5;
	add.s64 	%rd6, %rd1, %rd23;
	mul.wide.u32 	%rd24, %r39, 6;
	add.s64 	%rd7, %rd1, %rd24;
	mul.wide.u32 	%rd25, %r39, 7;
	add.s64 	%rd8, %rd1, %rd25;
	mul.wide.u32 	%rd26, %r39, 8;
	add.s64 	%rd9, %rd1, %rd26;
	mul.wide.u32 	%rd27, %r39, 9;
	add.s64 	%rd10, %rd1, %rd27;
	mul.wide.u32 	%rd28, %r39, 10;
	add.s64 	%rd11, %rd1, %rd28;
	mul.wide.u32 	%rd29, %r39, 11;
	add.s64 	%rd12, %rd1, %rd29;
	mul.wide.u32 	%rd30, %r39, 12;
	add.s64 	%rd13, %rd1, %rd30;
	mul.wide.u32 	%rd31, %r39, 13;
	add.s64 	%rd14, %rd1, %rd31;
	mul.wide.u32 	%rd32, %r39, 14;
	add.s64 	%rd15, %rd1, %rd32;
	mul.wide.u32 	%rd33, %r39, 15;
	add.s64 	%rd16, %rd1, %rd33;
	mov.f32 	%f83, 0f00000000;
	mov.u32 	%r49, %r3;
	mov.u32 	%r50, %r2;
$L__BB0_4:
	.pragma "nounroll";
	and.b32  	%r53, %r30, 2147483632;
	mul.wide.s32 	%rd34, %r50, 2;
	shl.b32 	%r40, %r29, 1;
	cvt.u64.u32 	%rd35, %r40;
	add.s64 	%rd36, %rd1, %rd34;
	add.s64 	%rd37, %rd36, %rd35;
	add.s64 	%rd38, %rd3, %rd34;
	add.s64 	%rd39, %rd4, %rd34;
	add.s64 	%rd40, %rd5, %rd34;
	add.s64 	%rd41, %rd6, %rd34;
	add.s64 	%rd42, %rd7, %rd34;
	add.s64 	%rd43, %rd8, %rd34;
	add.s64 	%rd44, %rd9, %rd34;
	add.s64 	%rd45, %rd10, %rd34;
	add.s64 	%rd46, %rd11, %rd34;
	add.s64 	%rd47, %rd12, %rd34;
	add.s64 	%rd48, %rd13, %rd34;
	add.s64 	%rd49, %rd14, %rd34;
	add.s64 	%rd50, %rd15, %rd34;
	add.s64 	%rd51, %rd16, %rd34;
	mul.wide.s32 	%rd52, %r49, 2;
	add.s64 	%rd53, %rd2, %rd52;
	ld.global.u16 	%rs2, [%rd53];
	ld.global.u16 	%rs3, [%rd36];
	// begin inline asm
	{mul.f16 %rs1,%rs2,%rs3;
}
	// end inline asm
	// begin inline asm
	{  cvt.f32.f16 %f18, %rs1;}

	// end inline asm
	add.f32 	%f34, %f83, %f18;
	ld.global.u16 	%rs6, [%rd53+2];
	ld.global.u16 	%rs7, [%rd37];
	// begin inline asm
	{mul.f16 %rs5,%rs6,%rs7;
}
	// end inline asm
	// begin inline asm
	{  cvt.f32.f16 %f19, %rs5;}

	// end inline asm
	add.f32 	%f35, %f34, %f19;
	ld.global.u16 	%rs10, [%rd53+4];
	ld.global.u16 	%rs11, [%rd38];
	// begin inline asm
	{mul.f16 %rs9,%rs10,%rs11;
}
	// end inline asm
	// begin inline asm
	{  cvt.f32.f16 %f20, %rs9;}

	// end inline asm
	add.f32 	%f36, %f35, %f20;
	ld.global.u16 	%rs14, [%rd53+6];
	ld.global.u16 	%rs15, [%rd39];
	// begin inline asm
	{mul.f16 %rs13,%rs14,%rs15;
}
	// end inline asm
	// begin inline asm
	{  cvt.f32.f16 %f21, %rs13;}

	// end inline asm
	add.f32 	%f37, %f36, %f21;
	ld.global.u16 	%rs18, [%rd53+8];
	ld.global.u16 	%rs19, [%rd40];
	// begin inline asm
	{mul.f16 %rs17,%rs18,%rs19;
}
	// end inline asm
	// begin inline asm
	{  cvt.f32.f16 %f22, %rs17;}

	// end inline asm
	add.f32 	%f38, %f37, %f22;
	ld.global.u16 	%rs22, [%rd53+10];
	ld.global.u16 	%rs23, [%rd41];
	// begin inline asm
	{mul.f16 %rs21,%rs22,%rs23;
}
	// end inline asm
	// begin inline asm
	{  cvt.f32.f16 %f23, %rs21;}

	// end inline asm
	add.f32 	%f39, %f38, %f23;
	ld.global.u16 	%rs26, [%rd53+12];
	ld.global.u16 	%rs27, [%rd42];
	// begin inline asm
	{mul.f16 %rs25,%rs26,%rs27;
}
	// end inline asm
	// begin inline asm
	{  cvt.f32.f16 %f24, %rs25;}

	// end inline asm
	add.f32 	%f40, %f39, %f24;
	ld.global.u16 	%rs30, [%rd53+14];
	ld.global.u16 	%rs31, [%rd43];
	// begin inline asm
	{mul.f16 %rs29,%rs30,%rs31;
}
	// end inline asm
	// begin inline asm
	{  cvt.f32.f16 %f25, %rs29;}

	// end inline asm
	add.f32 	%f41, %f40, %f25;
	ld.global.u16 	%rs34, [%rd53+16];
	ld.global.u16 	%rs35, [%rd44];
	// begin inline asm
	{mul.f16 %rs33,%rs34,%rs35;
}
	// end inline asm
	// begin inline asm
	{  cvt.f32.f16 %f26, %rs33;}

	// end inline asm
	add.f32 	%f42, %f41, %f26;
	ld.global.u16 	%rs38, [%rd53+18];
	ld.global.u16 	%rs39, [%rd45];
	// begin inline asm
	{mul.f16 %rs37,%rs38,%rs39;
}
	// end inline asm
	// begin inline asm
	{  cvt.f32.f16 %f27, %rs37;}

	// end inline asm
	add.f32 	%f43, %f42, %f27;
	ld.global.u16 	%rs42, [%rd53+20];
	ld.global.u16 	%rs43, [%rd46];
	// begin inline asm
	{mul.f16 %rs41,%rs42,%rs43;
}
	// end inline asm
	// begin inline asm
	{  cvt.f32.f16 %f28, %rs41;}

	// end inline asm
	add.f32 	%f44, %f43, %f28;
	ld.global.u16 	%rs46, [%rd53+22];
	ld.global.u16 	%rs47, [%rd47];
	// begin inline asm
	{mul.f16 %rs45,%rs46,%rs47;
}
	// end inline asm
	// begin inline asm
	{  cvt.f32.f16 %f29, %rs45;}

	// end inline asm
	add.f32 	%f45, %f44, %f29;
	ld.global.u16 	%rs50, [%rd53+24];
	ld.global.u16 	%rs51, [%rd48];
	// begin inline asm
	{mul.f16 %rs49,%rs50,%rs51;
}
	// end inline asm
	// begin inline asm
	{  cvt.f32.f16 %f30, %rs49;}

	// end inline asm
	add.f32 	%f46, %f45, %f30;
	ld.global.u16 	%rs54, [%rd53+26];
	ld.global.u16 	%rs55, [%rd49];
	// begin inline asm
	{mul.f16 %rs53,%rs54,%rs55;
}
	// end inline asm
	// begin inline asm
	{  cvt.f32.f16 %f31, %rs53;}

	// end inline asm
	add.f32 	%f47, %f46, %f31;
	ld.global.u16 	%rs58, [%rd53+28];
	ld.global.u16 	%rs59, [%rd50];
	// begin inline asm
	{mul.f16 %rs57,%rs58,%rs59;
}
	// end inline asm
	// begin inline asm
	{  cvt.f32.f16 %f32, %rs57;}

	// end inline asm
	add.f32 	%f48, %f47, %f32;
	ld.global.u16 	%rs62, [%rd53+30];
	ld.global.u16 	%rs63, [%rd51];
	// begin inline asm
	{mul.f16 %rs61,%rs62,%rs63;
}
	// end inline asm
	// begin inline asm
	{  cvt.f32.f16 %f33, %rs61;}

	// end inline asm
	add.f32 	%f83, %f48, %f33;
	add.s32 	%r51, %r51, 16;
	shl.b32 	%r41, %r29, 4;
	add.s32 	%r50, %r50, %r41;
	add.s32 	%r49, %r49, 16;
	setp.ne.s32 	%p6, %r51, 0;
	@%p6 bra 	$L__BB0_4;
$L__BB0_5:
	setp.eq.s32 	%p7, %r4, 0;
	@%p7 bra 	$L__BB0_14;
	and.b32  	%r14, %r30, 7;
	setp.lt.u32 	%p8, %r4, 8;
	@%p8 bra 	$L__BB0_8;
	add.s32 	%r42, %r53, %r3;
	mul.wide.s32 	%rd54, %r42, 2;
	add.s64 	%rd55, %rd2, %rd54;
	mad.lo.s32 	%r43, %r53, %r29, %r2;
	mul.wide.s32 	%rd56, %r43, 2;
	add.s64 	%rd57, %rd1, %rd56;
	ld.global.u16 	%rs66, [%rd55];
	ld.global.u16 	%rs67, [%rd57];
	// begin inline asm
	{mul.f16 %rs65,%rs66,%rs67;
}
	// end inline asm
	// begin inline asm
	{  cvt.f32.f16 %f50, %rs65;}

	// end inline asm
	add.f32 	%f58, %f83, %f50;
	shl.b32 	%r44, %r29, 1;
	cvt.u64.u32 	%rd58, %r44;
	add.s64 	%rd59, %rd57, %rd58;
	ld.global.u16 	%rs70, [%rd55+2];
	ld.global.u16 	%rs71, [%rd59];
	// begin inline asm
	{mul.f16 %rs69,%rs70,%rs71;
}
	// end inline asm
	// begin inline asm
	{  cvt.f32.f16 %f51, %rs69;}

	// end inline asm
	add.f32 	%f59, %f58, %f51;
	add.s64 	%rd60, %rd59, %rd58;
	ld.global.u16 	%rs74, [%rd55+4];
	ld.global.u16 	%rs75, [%rd60];
	// begin inline asm
	{mul.f16 %rs73,%rs74,%rs75;
}
	// end inline asm
	// begin inline asm
	{  cvt.f32.f16 %f52, %rs73;}

	// end inline asm
	add.f32 	%f60, %f59, %f52;
	add.s64 	%rd61, %rd60, %rd58;
	ld.global.u16 	%rs78, [%rd55+6];
	ld.global.u16 	%rs79, [%rd61];
	// begin inline asm
	{mul.f16 %rs77,%rs78,%rs79;
}
	// end inline asm
	// begin inline asm
	{  cvt.f32.f16 %f53, %rs77;}

	// end inline asm
	add.f32 	%f61, %f60, %f53;
	add.s64 	%rd62, %rd61, %rd58;
	ld.global.u16 	%rs82, [%rd55+8];
	ld.global.u16 	%rs83, [%rd62];
	// begin inline asm
	{mul.f16 %rs81,%rs82,%rs83;
}
	// end inline asm
	// begin inline asm
	{  cvt.f32.f16 %f54, %rs81;}

	// end inline asm
	add.f32 	%f62, %f61, %f54;
	add.s64 	%rd63, %rd62, %rd58;
	ld.global.u16 	%rs86, [%rd55+10];
	ld.global.u16 	%rs87, [%rd63];
	// begin inline asm
	{mul.f16 %rs85,%rs86,%rs87;
}
	// end inline asm
	// begin inline asm
	{  cvt.f32.f16 %f55, %rs85;}

	// end inline asm
	add.f32 	%f63, %f62, %f55;
	add.s64 	%rd64, %rd63, %rd58;
	ld.global.u16 	%rs90, [%rd55+12];
	ld.global.u16 	%rs91, [%rd64];
	// begin inline asm
	{mul.f16 %rs89,%rs90,%rs91;
}
	// end inline asm
	// begin inline asm
	{  cvt.f32.f16 %f56, %rs89;}

	// end inline asm
	add.f32 	%f64, %f63, %f56;
	add.s64 	%rd65, %rd64, %rd58;
	ld.global.u16 	%rs94, [%rd55+14];
	ld.global.u16 	%rs95, [%rd65];
	// begin inline asm
	{mul.f16 %rs93,%rs94,%rs95;
}
	// end inline asm
	// begin inline asm
	{  cvt.f32.f16 %f57, %rs93;}

	// end inline asm
	add.f32 	%f83, %f64, %f57;
	add.s32 	%r53, %r53, 8;
$L__BB0_8:
	setp.eq.s32 	%p9, %r14, 0;
	@%p9 bra 	$L__BB0_14;
	and.b32  	%r17, %r30, 3;
	setp.lt.u32 	%p10, %r14, 4;
	@%p10 bra 	$L__BB0_11;
	add.s32 	%r45, %r53, %r3;
	mul.wide.s32 	%rd66, %r45, 2;
	add.s64 	%rd67, %rd2, %rd66;
	mad.lo.s32 	%r46, %r53, %r29, %r2;
	mul.wide.s32 	%rd68, %r46, 2;
	add.s64 	%rd69, %rd1, %rd68;
	ld.global.u16 	%rs98, [%rd67];
	ld.global.u16 	%rs99, [%rd69];
	// begin inline asm
	{mul.f16 %rs97,%rs98,%rs99;
}
	// end inline asm
	// begin inline asm
	{  cvt.f32.f16 %f66, %rs97;}

	// end inline asm
	add.f32 	%f70, %f83, %f66;
	shl.b32 	%r47, %r29, 1;
	cvt.u64.u32 	%rd70, %r47;
	add.s64 	%rd71, %rd69, %rd70;
	ld.global.u16 	%rs102, [%rd67+2];
	ld.global.u16 	%rs103, [%rd71];
	// begin inline asm
	{mul.f16 %rs101,%rs102,%rs103;
}
	// end inline asm
	// begin inline asm
	{  cvt.f32.f16 %f67, %rs101;}

	// end inline asm
	add.f32 	%f71, %f70, %f67;
	add.s64 	%rd72, %rd71, %rd70;
	ld.global.u16 	%rs106, [%rd67+4];
	ld.global.u16 	%rs107, [%rd72];
	// begin inline asm
	{mul.f16 %rs105,%rs106,%rs107;
}
	// end inline asm
	// begin inline asm
	{  cvt.f32.f16 %f68, %rs105;}

	// end inline asm
	add.f32 	%f72, %f71, %f68;
	add.s64 	%rd73, %rd72, %rd70;
	ld.global.u16 	%rs110, [%rd67+6];
	ld.global.u16 	%rs111, [%rd73];
	// begin inline asm
	{mul.f16 %rs109,%rs110,%rs111;
}
	// end inline asm
	// begin inline asm
	{  cvt.f32.f16 %f69, %rs109;}

	// end inline asm
	add.f32 	%f83, %f72, %f69;
	add.s32 	%r53, %r53, 4;
$L__BB0_11:
	setp.eq.s32 	%p11, %r17, 0;
	@%p11 bra 	$L__BB0_14;
	mad.lo.s32 	%r57, %r53, %r29, %r2;
	add.s32 	%r56, %r53, %r3;
	neg.s32 	%r55, %r17;
$L__BB0_13:
	.pragma "nounroll";
	mul.wide.s32 	%rd74, %r57, 2;
	add.s64 	%rd75, %rd1, %rd74;
	mul.wide.s32 	%rd76, %r56, 2;
	add.s64 	%rd77, %rd2, %rd76;
	ld.global.u16 	%rs114, [%rd77];
	ld.global.u16 	%rs115, [%rd75];
	// begin inline asm
	{mul.f16 %rs113,%rs114,%rs115;
}
	// end inline asm
	// begin inline asm
	{  cvt.f32.f16 %f73, %rs113;}

	// end inline asm
	add.f32 	%f83, %f83, %f73;
	add.s32 	%r57, %r57, %r29;
	add.s32 	%r56, %r56, 1;
	add.s32 	%r55, %r55, 1;
	setp.ne.s32 	%p12, %r55, 0;
	@%p12 bra 	$L__BB0_13;
$L__BB0_14:
	ld.param.u64 	%rd81, [_Z11matmul_gpu1P6__halfS0_S0_iii_param_2];
	// begin inline asm
	{  cvt.rn.f16.f32 %rs117, %f83;}

	// end inline asm
	mad.lo.s32 	%r48, %r1, %r29, %r2;
	cvta.to.global.u64 	%rd78, %rd81;
	mul.wide.s32 	%rd79, %r48, 2;
	add.s64 	%rd80, %rd78, %rd79;
	st.global.u16 	[%rd80], %rs117;
$L__BB0_15:
	ret;

}
	// .globl	_Z11matmul_gpu2P6__halfS0_S0_iii
.visible .entry _Z11matmul_gpu2P6__halfS0_S0_iii(
	.param .u64 .ptr .align 1 _Z11matmul_gpu2P6__halfS0_S0_iii_param_0,
	.param .u64 .ptr .align 1 _Z11matmul_gpu2P6__halfS0_S0_iii_param_1,
	.param .u64 .ptr .align 1 _Z11matmul_gpu2P6__halfS0_S0_iii_param_2,
	.param .u32 _Z11matmul_gpu2P6__halfS0_S0_iii_param_3,
	.param .u32 _Z11matmul_gpu2P6__halfS0_S0_iii_param_4,
	.param .u32 _Z11matmul_gpu2P6__halfS0_S0_iii_param_5
)
{
	.reg .pred 	%p<10>;
	.reg .b16 	%rs<67>;
	.reg .b32 	%r<38>;
	.reg .b32 	%f<42>;
	.reg .b64 	%rd<59>;
	// demoted variable
	.shared .align 2 .b8 _ZZ11matmul_gpu2P6__halfS0_S0_iiiE5aTile[1024];
	ld.param.u64 	%rd18, [_Z11matmul_gpu2P6__halfS0_S0_iii_param_0];
	ld.param.u64 	%rd20, [_Z11matmul_gpu2P6__halfS0_S0_iii_param_1];
	ld.param.u32 	%r18, [_Z11matmul_gpu2P6__halfS0_S0_iii_param_3];
	ld.param.u32 	%r16, [_Z11matmul_gpu2P6__halfS0_S0_iii_param_4];
	ld.param.u32 	%r17, [_Z11matmul_gpu2P6__halfS0_S0_iii_param_5];
	cvta.to.global.u64 	%rd1, %rd20;
	mov.u32 	%r1, %tid.x;
	mov.u32 	%r19, %ctaid.x;
	mov.u32 	%r20, %ntid.x;
	mad.lo.s32 	%r21, %r19, %r20, %r1;
	div.s32 	%r2, %r21, %r16;
	mul.lo.s32 	%r22, %r2, %r16;
	sub.s32 	%r3, %r21, %r22;
	setp.ge.s32 	%p1, %r2, %r18;
	setp.lt.s32 	%p2, %r16, 0;
	or.pred  	%p3, %p2, %p1;
	@%p3 bra 	$L__BB1_9;
	setp.lt.s32 	%p4, %r17, 1;
	mov.f32 	%f40, 0f00000000;
	@%p4 bra 	$L__BB1_8;
	mul.lo.s32 	%r4, %r2, %r17;
	shl.b32 	%r24, %r16, 1;
	cvt.u64.u32 	%rd21, %r24;
	add.s64 	%rd2, %rd1, %rd21;
	shl.b32 	%r5, %r16, 4;
	mul.wide.u32 	%rd22, %r24, 2;
	add.s64 	%rd3, %rd1, %rd22;
	mul.wide.u32 	%rd23, %r24, 3;
	add.s64 	%rd4, %rd1, %rd23;
	mul.wide.u32 	%rd24, %r24, 4;
	add.s64 	%rd5, %rd1, %rd24;
	mul.wide.u32 	%rd25, %r24, 5;
	add.s64 	%rd6, %rd1, %rd25;
	mul.wide.u32 	%rd26, %r24, 6;
	add.s64 	%rd7, %rd1, %rd26;
	mul.wide.u32 	%rd27, %r24, 7;
	add.s64 	%rd8, %rd1, %rd27;
	mul.wide.u32 	%rd28, %r24, 8;
	add.s64 	%rd9, %rd1, %rd28;
	mul.wide.u32 	%rd29, %r24, 9;
	add.s64 	%rd10, %rd1, %rd29;
	mul.wide.u32 	%rd30, %r24, 10;
	add.s64 	%rd11, %rd1, %rd30;
	mul.wide.u32 	%rd31, %r24, 11;
	add.s64 	%rd12, %rd1, %rd31;
	mul.wide.u32 	%rd32, %r24, 12;
	add.s64 	%rd13, %rd1, %rd32;
	mul.wide.u32 	%rd33, %r24, 13;
	add.s64 	%rd14, %rd1, %rd33;
	mul.wide.u32 	%rd34, %r24, 14;
	add.s64 	%rd15, %rd1, %rd34;
	mul.wide.u32 	%rd35, %r24, 15;
	add.s64 	%rd16, %rd1, %rd35;
	cvta.to.global.u64 	%rd17, %rd18;
	mov.f32 	%f40, 0f00000000;
	mov.b32 	%r34, 0;
$L__BB1_3:
	setp.gt.u32 	%p5, %r1, 511;
	add.s32 	%r7, %r34, %r1;
	setp.ge.s32 	%p6, %r7, %r17;
	or.pred  	%p7, %p5, %p6;
	@%p7 bra 	$L__BB1_5;
	add.s32 	%r26, %r7, %r4;
	mul.wide.s32 	%rd36, %r26, 2;
	add.s64 	%rd37, %rd17, %rd36;
	ld.global.u16 	%rs1, [%rd37];
	shl.b32 	%r27, %r1, 1;
	mov.u32 	%r28, _ZZ11matmul_gpu2P6__halfS0_S0_iiiE5aTile;
	add.s32 	%r29, %r28, %r27;
	st.shared.u16 	[%r29], %rs1;
$L__BB1_5:
	bar.sync 	0;
	add.s32 	%r8, %r34, 512;
	mad.lo.s32 	%r36, %r16, %r34, %r3;
	mov.u32 	%r32, _ZZ11matmul_gpu2P6__halfS0_S0_iiiE5aTile;
	add.s32 	%r35, %r32, 16;
	mov.b32 	%r37, 16;
$L__BB1_6:
	mul.wide.s32 	%rd38, %r36, 2;
	add.s64 	%rd39, %rd2, %rd38;
	add.s64 	%rd40, %rd3, %rd38;
	add.s64 	%rd41, %rd4, %rd38;
	add.s64 	%rd42, %rd5, %rd38;
	add.s64 	%rd43, %rd6, %rd38;
	add.s64 	%rd44, %rd7, %rd38;
	add.s64 	%rd45, %rd8, %rd38;
	add.s64 	%rd46, %rd9, %rd38;
	add.s64 	%rd47, %rd10, %rd38;
	add.s64 	%rd48, %rd11, %rd38;
	add.s64 	%rd49, %rd12, %rd38;
	add.s64 	%rd50, %rd13, %rd38;
	add.s64 	%rd51, %rd14, %rd38;
	add.s64 	%rd52, %rd15, %rd38;
	add.s64 	%rd53, %rd16, %rd38;
	add.s64 	%rd54, %rd1, %rd38;
	ld.shared.u16 	%rs3, [%r35+-16];
	ld.global.u16 	%rs4, [%rd54];
	// begin inline asm
	{mul.f16 %rs2,%rs3,%rs4;
}
	// end inline asm
	// begin inline asm
	{  cvt.f32.f16 %f7, %rs2;}

	// end inline asm
	add.f32 	%f23, %f40, %f7;
	ld.shared.u16 	%rs7, [%r35+-14];
	ld.global.u16 	%rs8, [%rd39];
	// begin inline asm
	{mul.f16 %rs6,%rs7,%rs8;
}
	// end inline asm
	// begin inline asm
	{  cvt.f32.f16 %f8, %rs6;}

	// end inline asm
	add.f32 	%f24, %f23, %f8;
	ld.shared.u16 	%rs11, [%r35+-12];
	ld.global.u16 	%rs12, [%rd40];
	// begin inline asm
	{mul.f16 %rs10,%rs11,%rs12;
}
	// end inline asm
	// begin inline asm
	{  cvt.f32.f16 %f9, %rs10;}

	// end inline asm
	add.f32 	%f25, %f24, %f9;
	ld.shared.u16 	%rs15, [%r35+-10];
	ld.global.u16 	%rs16, [%rd41];
	// begin inline asm
	{mul.f16 %rs14,%rs15,%rs16;
}
	// end inline asm
	// begin inline asm
	{  cvt.f32.f16 %f10, %rs14;}

	// end inline asm
	add.f32 	%f26, %f25, %f10;
	ld.shared.u16 	%rs19, [%r35+-8];
	ld.global.u16 	%rs20, [%rd42];
	// begin inline asm
	{mul.f16 %rs18,%rs19,%rs20;
}
	// end inline asm
	// begin inline asm
	{  cvt.f32.f16 %f11, %rs18;}

	// end inline asm
	add.f32 	%f27, %f26, %f11;
	ld.shared.u16 	%rs23, [%r35+-6];
	ld.global.u16 	%rs24, [%rd43];
	// begin inline asm
	{mul.f16 %rs22,%rs23,%rs24;
}
	// end inline asm
	// begin inline asm
	{  cvt.f32.f16 %f12, %rs22;}

	// end inline asm
	add.f32 	%f28, %f27, %f12;
	ld.shared.u16 	%rs27, [%r35+-4];
	ld.global.u16 	%rs28, [%rd44];
	// begin inline asm
	{mul.f16 %rs26,%rs27,%rs28;
}
	// end inline asm
	// begin inline asm
	{  cvt.f32.f16 %f13, %rs26;}

	// end inline asm
	add.f32 	%f29, %f28, %f13;
	ld.shared.u16 	%rs31, [%r35+-2];
	ld.global.u16 	%rs32, [%rd45];
	// begin inline asm
	{mul.f16 %rs30,%rs31,%rs32;
}
	// end inline asm
	// begin inline asm
	{  cvt.f32.f16 %f14, %rs30;}

	// end inline asm
	add.f32 	%f30, %f29, %f14;
	ld.shared.u16 	%rs35, [%r35];
	ld.global.u16 	%rs36, [%rd46];
	// begin inline asm
	{mul.f16 %rs34,%rs35,%rs36;
}
	// end inline asm
	// begin inline asm
	{  cvt.f32.f16 %f15, %rs34;}

	// end inline asm
	add.f32 	%f31, %f30, %f15;
	ld.shared.u16 	%rs39, [%r35+2];
	ld.global.u16 	%rs40, [%rd47];
	// begin inline asm
	{mul.f16 %rs38,%rs39,%rs40;
}
	// end inline asm
	// begin inline asm
	{  cvt.f32.f16 %f16, %rs38;}

	// end inline asm
	add.f32 	%f32, %f31, %f16;
	ld.shared.u16 	%rs43, [%r35+4];
	ld.global.u16 	%rs44, [%rd48];
	// begin inline asm
	{mul.f16 %rs42,%rs43,%rs44;
}
	// end inline asm
	// begin inline asm
	{  cvt.f32.f16 %f17, %rs42;}

	// end inline asm
	add.f32 	%f33, %f32, %f17;
	ld.shared.u16 	%rs47, [%r35+6];
	ld.global.u16 	%rs48, [%rd49];
	// begin inline asm
	{mul.f16 %rs46,%rs47,%rs48;
}
	// end inline asm
	// begin inline asm
	{  cvt.f32.f16 %f18, %rs46;}

	// end inline asm
	add.f32 	%f34, %f33, %f18;
	ld.shared.u16 	%rs51, [%r35+8];
	ld.global.u16 	%rs52, [%rd50];
	// begin inline asm
	{mul.f16 %rs50,%rs51,%rs52;
}
	// end inline asm
	// begin inline asm
	{  cvt.f32.f16 %f19, %rs50;}

	// end inline asm
	add.f32 	%f35, %f34, %f19;
	ld.shared.u16 	%rs55, [%r35+10];
	ld.global.u16 	%rs56, [%rd51];
	// begin inline asm
	{mul.f16 %rs54,%rs55,%rs56;
}
	// end inline asm
	// begin inline asm
	{  cvt.f32.f16 %f20, %rs54;}

	// end inline asm
	add.f32 	%f36, %f35, %f20;
	ld.shared.u16 	%rs59, [%r35+12];
	ld.global.u16 	%rs60, [%rd52];
	// begin inline asm
	{mul.f16 %rs58,%rs59,%rs60;
}
	// end inline asm
	// begin inline asm
	{  cvt.f32.f16 %f21, %rs58;}

	// end inline asm
	add.f32 	%f37, %f36, %f21;
	ld.shared.u16 	%rs63, [%r35+14];
	ld.global.u16 	%rs64, [%rd53];
	// begin inline asm
	{mul.f16 %rs62,%rs63,%rs64;
}
	// end inline asm
	// begin inline asm
	{  cvt.f32.f16 %f22, %rs62;}

	// end inline asm
	add.f32 	%f40, %f37, %f22;
	add.s32 	%r37, %r37, 32;
	add.s32 	%r36, %r36, %r5;
	add.s32 	%r35, %r35, 32;
	setp.ne.s32 	%p8, %r37, 1040;
	@%p8 bra 	$L__BB1_6;
	bar.sync 	0;
	setp.lt.s32 	%p9, %r8, %r17;
	mov.u32 	%r34, %r8;
	@%p9 bra 	$L__BB1_3;
$L__BB1_8:
	ld.param.u64 	%rd58, [_Z11matmul_gpu2P6__halfS0_S0_iii_param_2];
	// begin inline asm
	{  cvt.rn.f16.f32 %rs66, %f40;}

	// end inline asm
	mad.lo.s32 	%r33, %r2, %r16, %r3;
	cvta.to.global.u64 	%rd55, %rd58;
	mul.wide.s32 	%rd56, %r33, 2;
	add.s64 	%rd57, %rd55, %rd56;
	st.global.u16 	[%rd57], %rs66;
$L__BB1_9:
	ret;

}


// ===== COMPILED SASS (sm_100) =====

	.target	sm_100

	.elftype	@"ET_EXEC"


//--------------------- .note.nv.tkinfo           --------------------------
	.section	.note.nv.tkinfo,"",@"SHT_NOTE"
	.sectionflags	@"SHF_NOTE_NV_TKINFO"
	.tkinfo
        /*0018*/ 	.word	0x00000002
        /*0030*/ 	.string	""
        /*0030*/ 	.string	"ptxas"
        /*0030*/ 	.string	"Cuda compilation tools, release 13.0, V13.0.88"
        /*0030*/ 	.string	"Build cuda_13.0.r13.0/compiler.36424714_0"
        /*0030*/ 	.string	"-arch sm_100 -m 64 "



//--------------------- .note.nv.cuinfo           --------------------------
	.section	.note.nv.cuinfo,"",@"SHT_NOTE"
	.sectionflags	@"SHF_NOTE_NV_CUINFO"
        /*0018*/ 	.short	0x0002
        /*001a*/ 	.short	0x0064
        /*001c*/ 	.short	0x0082
	.zero		2


//--------------------- .nv.info                  --------------------------
	.section	.nv.info,"",@"SHT_CUDA_INFO"
	.align	4


	//----- nvinfo : EIATTR_REGCOUNT
	.align		4
        /*0000*/ 	.byte	0x04, 0x2f
        /*0002*/ 	.short	(.L_1 - .L_0)
	.align		4
.L_0:
        /*0004*/ 	.word	index@(_Z11matmul_gpu1P6__halfS0_S0_iii)
        /*0008*/ 	.word	0x00000020


	//----- nvinfo : EIATTR_FRAME_SIZE
	.align		4
.L_1:
        /*000c*/ 	.byte	0x04, 0x11
        /*000e*/ 	.short	(.L_3 - .L_2)
	.align		4
.L_2:
        /*0010*/ 	.word	index@(_Z11matmul_gpu1P6__halfS0_S0_iii)
        /*0014*/ 	.word	0x00000000


	//----- nvinfo : EIATTR_REGCOUNT
	.align		4
.L_3:
        /*0018*/ 	.byte	0x04, 0x2f
        /*001a*/ 	.short	(.L_5 - .L_4)
	.align		4
.L_4:
        /*001c*/ 	.word	index@(_Z11matmul_gpu2P6__halfS0_S0_iii)
        /*0020*/ 	.word	0x00000020


	//----- nvinfo : EIATTR_FRAME_SIZE
	.align		4
.L_5:
        /*0024*/ 	.byte	0x04, 0x11
        /*0026*/ 	.short	(.L_7 - .L_6)
	.align		4
.L_6:
        /*0028*/ 	.word	index@(_Z11matmul_gpu2P6__halfS0_S0_iii)
        /*002c*/ 	.word	0x00000000


	//----- nvinfo : EIATTR_MIN_STACK_SIZE
	.align		4
.L_7:
        /*0030*/ 	.byte	0x04, 0x12
        /*0032*/ 	.short	(.L_9 - .L_8)
	.align		4
.L_8:
        /*0034*/ 	.word	index@(_Z11matmul_gpu2P6__halfS0_S0_iii)
        /*0038*/ 	.word	0x00000000


	//----- nvinfo : EIATTR_MIN_STACK_SIZE
	.align		4
.L_9:
        /*003c*/ 	.byte	0x04, 0x12
        /*003e*/ 	.short	(.L_11 - .L_10)
	.align		4
.L_10:
        /*0040*/ 	.word	index@(_Z11matmul_gpu1P6__halfS0_S0_iii)
        /*0044*/ 	.word	0x00000000
.L_11:


//--------------------- .nv.compat                --------------------------
	.section	.nv.compat,"",@"SHT_CUDA_COMPAT_INFO"
	.align	4
        /*0000*/ 	.byte	0x02, 0x09, 0x00, 0x00, 0x02, 0x02, 0x01, 0x00, 0x02, 0x05, 0x05, 0x00, 0x03, 0x07, 0x01, 0x01
        /*0010*/ 	.byte	0x02, 0x03, 0x00, 0x00, 0x02, 0x06, 0x01, 0x00, 0x04, 0x0b, 0x08, 0x00, 0x09, 0x00, 0x00, 0x00
        /*0020*/ 	.byte	0x00, 0x00, 0x00, 0x00


//--------------------- .nv.info._Z11matmul_gpu2P6__halfS0_S0_iii --------------------------
	.section	.nv.info._Z11matmul_gpu2P6__halfS0_S0_iii,"",@"SHT_CUDA_INFO"
	.sectionflags	@""
	.align	4


	//----- nvinfo : EIATTR_CUDA_API_VERSION
	.align		4
        /*0000*/ 	.byte	0x04, 0x37
        /*0002*/ 	.short	(.L_13 - .L_12)
.L_12:
        /*0004*/ 	.word	0x00000082


	//----- nvinfo : EIATTR_KPARAM_INFO
	.align		4
.L_13:
        /*0008*/ 	.byte	0x04, 0x17
        /*000a*/ 	.short	(.L_15 - .L_14)
.L_14:
        /*000c*/ 	.word	0x00000000
        /*0010*/ 	.short	0x0005
        /*0012*/ 	.short	0x0020
        /*0014*/ 	.byte	0x00, 0xf0, 0x11, 0x00


	//----- nvinfo : EIATTR_KPARAM_INFO
	.align		4
.L_15:
        /*0018*/ 	.byte	0x04, 0x17
        /*001a*/ 	.short	(.L_17 - .L_16)
.L_16:
        /*001c*/ 	.word	0x00000000
        /*0020*/ 	.short	0x0004
        /*0022*/ 	.short	0x001c
        /*0024*/ 	.byte	0x00, 0xf0, 0x11, 0x00


	//----- nvinfo : EIATTR_KPARAM_INFO
	.align		4
.L_17:
        /*0028*/ 	.byte	0x04, 0x17
        /*002a*/ 	.short	(.L_19 - .L_18)
.L_18:
        /*002c*/ 	.word	0x00000000
        /*0030*/ 	.short	0x0003
        /*0032*/ 	.short	0x0018
        /*0034*/ 	.byte	0x00, 0xf0, 0x11, 0x00


	//----- nvinfo : EIATTR_KPARAM_INFO
	.align		4
.L_19:
        /*0038*/ 	.byte	0x04, 0x17
        /*003a*/ 	.short	(.L_21 - .L_20)
.L_20:
        /*003c*/ 	.word	0x00000000
        /*0040*/ 	.short	0x0002
        /*0042*/ 	.short	0x0010
        /*0044*/ 	.byte	0x00, 0xf5, 0x21, 0x00


	//----- nvinfo : EIATTR_KPARAM_INFO
	.align		4
.L_21:
        /*0048*/ 	.byte	0x04, 0x17
        /*004a*/ 	.short	(.L_23 - .L_22)
.L_22:
        /*004c*/ 	.word	0x00000000
        /*0050*/ 	.short	0x0001
        /*0052*/ 	.short	0x0008
        /*0054*/ 	.byte	0x00, 0xf5, 0x21, 0x00


	//----- nvinfo : EIATTR_KPARAM_INFO
	.align		4
.L_23:
        /*0058*/ 	.byte	0x04, 0x17
        /*005a*/ 	.short	(.L_25 - .L_24)
.L_24:
        /*005c*/ 	.word	0x00000000
        /*0060*/ 	.short	0x0000
        /*0062*/ 	.short	0x0000
        /*0064*/ 	.byte	0x00, 0xf5, 0x21, 0x00


	//----- nvinfo : EIATTR_SPARSE_MMA_MASK
	.align		4
.L_25:
        /*0068*/ 	.byte	0x03, 0x50
        /*006a*/ 	.short	0x0000


	//----- nvinfo : EIATTR_MAXREG_COUNT
	.align		4
        /*006c*/ 	.byte	0x03, 0x1b
        /*006e*/ 	.short	0x00ff


	//----- nvinfo : EIATTR_NUM_BARRIERS
	.align		4
        /*0070*/ 	.byte	0x02, 0x4c
        /*0072*/ 	.byte	0x01
	.zero		1


	//----- nvinfo : EIATTR_MERCURY_ISA_VERSION
	.align		4
        /*0074*/ 	.byte	0x03, 0x5f
        /*0076*/ 	.short	0x0101


	//----- nvinfo : EIATTR_VRC_CTA_INIT_COUNT
	.align		4
        /*0078*/ 	.byte	0x02, 0x4a
	.zero		1
	.zero		1


	//----- nvinfo : EIATTR_EXIT_INSTR_OFFSETS
	.align		4
        /*007c*/ 	.byte	0x04, 0x1c
        /*007e*/ 	.short	(.L_27 - .L_26)


	//   ....[0]....
.L_26:
        /*0080*/ 	.word	0x00000220


	//   ....[1]....
        /*0084*/ 	.word	0x00000c30


	//----- nvinfo : EIATTR_CBANK_PARAM_SIZE
	.align		4
.L_27:
        /*0088*/ 	.byte	0x03, 0x19
        /*008a*/ 	.short	0x0024


	//----- nvinfo : EIATTR_PARAM_CBANK
	.align		4
        /*008c*/ 	.byte	0x04, 0x0a
        /*008e*/ 	.short	(.L_29 - .L_28)
	.align		4
.L_28:
        /*0090*/ 	.word	index@(.nv.constant0._Z11matmul_gpu2P6__halfS0_S0_iii)
        /*0094*/ 	.short	0x0380
        /*0096*/ 	.short	0x0024


	//----- nvinfo : EIATTR_SW_WAR
	.align		4
.L_29:
        /*0098*/ 	.byte	0x04, 0x36
        /*009a*/ 	.short	(.L_31 - .L_30)
.L_30:
        /*009c*/ 	.word	0x00000008
.L_31:


//--------------------- .nv.info._Z11matmul_gpu1P6__halfS0_S0_iii --------------------------
	.section	.nv.info._Z11matmul_gpu1P6__halfS0_S0_iii,"",@"SHT_CUDA_INFO"
	.sectionflags	@""
	.align	4


	//----- nvinfo : EIATTR_CUDA_API_VERSION
	.align		4
        /*0000*/ 	.byte	0x04, 0x37
        /*0002*/ 	.short	(.L_33 - .L_32)
.L_32:
        /*0004*/ 	.word	0x00000082


	//----- nvinfo : EIATTR_KPARAM_INFO
	.align		4
.L_33:
        /*0008*/ 	.byte	0x04, 0x17
        /*000a*/ 	.short	(.L_35 - .L_34)
.L_34:
        /*000c*/ 	.word	0x00000000
        /*0010*/ 	.short	0x0005
        /*0012*/ 	.short	0x0020
        /*0014*/ 	.byte	0x00, 0xf0, 0x11, 0x00


	//----- nvinfo : EIATTR_KPARAM_INFO
	.align		4
.L_35:
        /*0018*/ 	.byte	0x04, 0x17
        /*001a*/ 	.short	(.L_37 - .L_36)
.L_36:
        /*001c*/ 	.word	0x00000000
        /*0020*/ 	.short	0x0004
        /*0022*/ 	.short	0x001c
        /*0024*/ 	.byte	0x00, 0xf0, 0x11, 0x00


	//----- nvinfo : EIATTR_KPARAM_INFO
	.align		4
.L_37:
        /*0028*/ 	.byte	0x04, 0x17
        /*002a*/ 	.short	(.L_39 - .L_38)
.L_38:
        /*002c*/ 	.word	0x00000000
        /*0030*/ 	.short	0x0003
        /*0032*/ 	.short	0x0018
        /*0034*/ 	.byte	0x00, 0xf0, 0x11, 0x00


	//----- nvinfo : EIATTR_KPARAM_INFO
	.align		4
.L_39:
        /*0038*/ 	.byte	0x04, 0x17
        /*003a*/ 	.short	(.L_41 - .L_40)
.L_40:
        /*003c*/ 	.word	0x00000000
        /*0040*/ 	.short	0x0002
        /*0042*/ 	.short	0x0010
        /*0044*/ 	.byte	0x00, 0xf5, 0x21, 0x00


	//----- nvinfo : EIATTR_KPARAM_INFO
	.align		4
.L_41:
        /*0048*/ 	.byte	0x04, 0x17
        /*004a*/ 	.short	(.L_43 - .L_42)
.L_42:
        /*004c*/ 	.word	0x00000000
        /*0050*/ 	.short	0x0001
        /*0052*/ 	.short	0x0008
        /*0054*/ 	.byte	0x00, 0xf5, 0x21, 0x00


	//----- nvinfo : EIATTR_KPARAM_INFO
	.align		4
.L_43:
        /*0058*/ 	.byte	0x04, 0x17
        /*005a*/ 	.short	(.L_45 - .L_44)
.L_44:
        /*005c*/ 	.word	0x00000000
        /*0060*/ 	.short	0x0000
        /*0062*/ 	.short	0x0000
        /*0064*/ 	.byte	0x00, 0xf5, 0x21, 0x00


	//----- nvinfo : EIATTR_SPARSE_MMA_MASK
	.align		4
.L_45:
        /*0068*/ 	.byte	0x03, 0x50
        /*006a*/ 	.short	0x0000


	//----- nvinfo : EIATTR_MAXREG_COUNT
	.align		4
        /*006c*/ 	.byte	0x03, 0x1b
        /*006e*/ 	.short	0x00ff


	//----- nvinfo : EIATTR_MERCURY_ISA_VERSION
	.align		4
        /*0070*/ 	.byte	0x03, 0x5f
        /*0072*/ 	.short	0x0101


	//----- nvinfo : EIATTR_VRC_CTA_INIT_COUNT
	.align		4
        /*0074*/ 	.byte	0x02, 0x4a
	.zero		1
	.zero		1


	//----- nvinfo : EIATTR_EXIT_INSTR_OFFSETS
	.align		4
        /*0078*/ 	.byte	0x04, 0x1c
        /*007a*/ 	.short	(.L_47 - .L_46)


	//   ....[0]....
.L_46:
        /*007c*/ 	.word	0x00000220


	//   ....[1]....
        /*0080*/ 	.word	0x00001420


	//----- nvinfo : EIATTR_CBANK_PARAM_SIZE
	.align		4
.L_47:
        /*0084*/ 	.byte	0x03, 0x19
        /*0086*/ 	.short	0x0024


	//----- nvinfo : EIATTR_PARAM_CBANK
	.align		4
        /*0088*/ 	.byte	0x04, 0x0a
        /*008a*/ 	.short	(.L_49 - .L_48)
	.align		4
.L_48:
        /*008c*/ 	.word	index@(.nv.constant0._Z11matmul_gpu1P6__halfS0_S0_iii)
        /*0090*/ 	.short	0x0380
        /*0092*/ 	.short	0x0024


	//----- nvinfo : EIATTR_SW_WAR
	.align		4
.L_49:
        /*0094*/ 	.byte	0x04, 0x36
        /*0096*/ 	.short	(.L_51 - .L_50)
.L_50:
        /*0098*/ 	.word	0x00000008
.L_51:


//--------------------- .nv.callgraph             --------------------------
	.section	.nv.callgraph,"",@"SHT_CUDA_CALLGRAPH"
	.align	4
	.sectionentsize	8
	.align		4
        /*0000*/ 	.word	0x00000000
	.align		4
        /*0004*/ 	.word	0xffffffff
	.align		4
        /*0008*/ 	.word	0x00000000
	.align		4
        /*000c*/ 	.word	0xfffffffe
	.align		4
        /*0010*/ 	.word	0x00000000
	.align		4
        /*0014*/ 	.word	0xfffffffd
	.align		4
        /*0018*/ 	.word	0x00000000
	.align		4
        /*001c*/ 	.word	0xfffffffc


//--------------------- .text._Z11matmul_gpu2P6__halfS0_S0_iii --------------------------
	.section	.text._Z11matmul_gpu2P6__halfS0_S0_iii,"ax",@progbits
	.align	128
        .global         _Z11matmul_gpu2P6__halfS0_S0_iii
        .type           _Z11matmul_gpu2P6__halfS0_S0_iii,@function
        .size           _Z11matmul_gpu2P6__halfS0_S0_iii,(.L_x_11 - _Z11matmul_gpu2P6__halfS0_S0_iii)
        .other          _Z11matmul_gpu2P6__halfS0_S0_iii,@"STO_CUDA_ENTRY STV_DEFAULT"
_Z11matmul_gpu2P6__halfS0_S0_iii:
.text._Z11matmul_gpu2P6__halfS0_S0_iii:
[----:B------:R-:W-:Y:S01]  /*0000*/  LDC R1, c[0x0][0x37c] ;  /* 0x0000df00ff017b82 */ /* 0x000fe20000000800 */
[----:B------:R-:W0:Y:S01]  /*0010*/  LDCU UR8, c[0x0][0x39c] ;  /* 0x00007380ff0877ac */ /* 0x000e220008000800 */
[----:B------:R-:W1:Y:S06]  /*0020*/  S2R R4, SR_TID.X ;  /* 0x0000000000047919 */ /* 0x000e6c0000002100 */
[----:B------:R-:W1:Y:S08]  /*0030*/  S2UR UR4, SR_CTAID.X ;  /* 0x00000000000479c3 */ /* 0x000e700000002500 */
[----:B------:R-:W1:Y:S01]  /*0040*/  LDC R5, c[0x0][0x360] ;  /* 0x0000d800ff057b82 */ /* 0x000e620000000800 */
[----:B0-----:R-:W-:-:S04]  /*0050*/  IABS R7, UR8 ;  /* 0x0000000800077c13 */ /* 0x001fc80008000000 */
[----:B------:R-:W0:Y:S01]  /*0060*/  I2F.RP R0, R7 ;  /* 0x0000000700007306 */ /* 0x000e220000209400 */
[----:B-1----:R-:W-:Y:S01]  /*0070*/  IMAD R4, R5, UR4, R4 ;  /* 0x0000000405047c24 */ /* 0x002fe2000f8e0204 */
[----:B------:R-:W1:Y:S06]  /*0080*/  LDCU UR4, c[0x0][0x398] ;  /* 0x00007300ff0477ac */ /* 0x000e6c0008000800 */
[----:B0-----:R-:W0:Y:S02]  /*0090*/  MUFU.RCP R0, R0 ;  /* 0x0000000000007308 */ /* 0x001e240000001000 */
[----:B0-----:R-:W-:-:S06]  /*00a0*/  IADD3 R2, PT, PT, R0, 0xffffffe, RZ ;  /* 0x0ffffffe00027810 */ /* 0x001fcc0007ffe0ff */
[----:B------:R0:W2:Y:S02]  /*00b0*/  F2I.FTZ.U32.TRUNC.NTZ R3, R2 ;  /* 0x0000000200037305 */ /* 0x0000a4000021f000 */
[----:B0-----:R-:W-:Y:S01]  /*00c0*/  HFMA2 R2, -RZ, RZ, 0, 0 ;  /* 0x00000000ff027431 */ /* 0x001fe200000001ff */
[----:B--2---:R-:W-:-:S05]  /*00d0*/  IADD3 R6, PT, PT, RZ, -R3, RZ ;  /* 0x80000003ff067210 */ /* 0x004fca0007ffe0ff */
[----:B------:R-:W-:Y:S01]  /*00e0*/  IMAD R5, R6, R7, RZ ;  /* 0x0000000706057224 */ /* 0x000fe200078e02ff */
[----:B------:R-:W-:-:S03]  /*00f0*/  IABS R6, R4 ;  /* 0x0000000400067213 */ /* 0x000fc60000000000 */
[----:B------:R-:W-:-:S06]  /*0100*/  IMAD.HI.U32 R3, R3, R5, R2 ;  /* 0x0000000503037227 */ /* 0x000fcc00078e0002 */
[----:B------:R-:W-:-:S05]  /*0110*/  IMAD.HI.U32 R0, R3, R6, RZ ;  /* 0x0000000603007227 */ /* 0x000fca00078e00ff */
[----:B------:R-:W-:-:S05]  /*0120*/  IADD3 R3, PT, PT, -R0, RZ, RZ ;  /* 0x000000ff00037210 */ /* 0x000fca0007ffe1ff */
[----:B------:R-:W-:-:S05]  /*0130*/  IMAD R2, R7, R3, R6 ;  /* 0x0000000307027224 */ /* 0x000fca00078e0206 */
[----:B------:R-:W-:-:S13]  /*0140*/  ISETP.GT.U32.AND P2, PT, R7, R2, PT ;  /* 0x000000020700720c */ /* 0x000fda0003f44070 */
[-C--:B------:R-:W-:Y:S02]  /*0150*/  @!P2 IADD3 R2, PT, PT, R2, -R7.reuse, RZ ;  /* 0x800000070202a210 */ /* 0x080fe40007ffe0ff */
[----:B------:R-:W-:Y:S02]  /*0160*/  @!P2 IADD3 R0, PT, PT, R0, 0x1, RZ ;  /* 0x000000010000a810 */ /* 0x000fe40007ffe0ff */
[----:B------:R-:W-:Y:S02]  /*0170*/  ISETP.GE.U32.AND P0, PT, R2, R7, PT ;  /* 0x000000070200720c */ /* 0x000fe40003f06070 */
[----:B------:R-:W-:Y:S02]  /*0180*/  LOP3.LUT R2, R4, UR8, RZ, 0x3c, !PT ;  /* 0x0000000804027c12 */ /* 0x000fe4000f8e3cff */
[----:B------:R-:W-:Y:S02]  /*0190*/  ISETP.NE.AND P2, PT, RZ, UR8, PT ;  /* 0x00000008ff007c0c */ /* 0x000fe4000bf45270 */
[----:B------:R-:W-:-:S07]  /*01a0*/  ISETP.GE.AND P1, PT, R2, RZ, PT ;  /* 0x000000ff0200720c */ /* 0x000fce0003f26270 */
[----:B------:R-:W-:-:S06]  /*01b0*/  @P0 IADD3 R0, PT, PT, R0, 0x1, RZ ;  /* 0x0000000100000810 */ /* 0x000fcc0007ffe0ff */
[----:B------:R-:W-:Y:S02]  /*01c0*/  @!P1 IADD3 R0, PT, PT, -R0, RZ, RZ ;  /* 0x000000ff00009210 */ /* 0x000fe40007ffe1ff */
[----:B------:R-:W-:-:S04]  /*01d0*/  @!P2 LOP3.LUT R0, RZ, UR8, RZ, 0x33, !PT ;  /* 0x00000008ff00ac12 */ /* 0x000fc8000f8e33ff */
[C---:B-1----:R-:W-:Y:S02]  /*01e0*/  ISETP.GE.AND P0, PT, R0.reuse, UR4, PT ;  /* 0x0000000400007c0c */ /* 0x042fe4000bf06270 */
[----:B------:R-:W-:Y:S02]  /*01f0*/  IADD3 R3, PT, PT, -R0, RZ, RZ ;  /* 0x000000ff00037210 */ /* 0x000fe40007ffe1ff */
[----:B------:R-:W-:-:S03]  /*0200*/  ISETP.GT.OR P0, PT, RZ, UR8, P0 ;  /* 0x00000008ff007c0c */ /* 0x000fc60008704670 */
[----:B------:R-:W-:-:S10]  /*0210*/  IMAD R3, R3, UR8, R4 ;  /* 0x0000000803037c24 */ /* 0x000fd4000f8e0204 */
[----:B------:R-:W-:Y:S05]  /*0220*/  @P0 EXIT ;  /* 0x000000000000094d */ /* 0x000fea0003800000 */
[----:B------:R-:W0:Y:S01]  /*0230*/  LDCU UR4, c[0x0][0x3a0] ;  /* 0x00007400ff0477ac */ /* 0x000e220008000800 */
[----:B------:R-:W-:Y:S01]  /*0240*/  MOV R26, RZ ;  /* 0x000000ff001a7202 */ /* 0x000fe20000000f00 */
[----:B------:R-:W1:Y:S01]  /*0250*/  LDCU.64 UR38, c[0x0][0x358] ;  /* 0x00006b00ff2677ac */ /* 0x000e620008000a00 */
[----:B0-----:R-:W-:-:S09]  /*0260*/  UISETP.GE.AND UP0, UPT, UR4, 0x1, UPT ;  /* 0x000000010400788c */ /* 0x001fd2000bf06270 */
[----:B-1----:R-:W-:Y:S05]  /*0270*/  BRA.U !UP0, `(.L_x_0) ;  /* 0x0000000908587547 */ /* 0x002fea000b800000 */
[----:B------:R-:W0:Y:S01]  /*0280*/  LDCU.64 UR10, c[0x0][0x388] ;  /* 0x00007100ff0a77ac */ /* 0x000e220008000a00 */
[----:B------:R-:W-:Y:S01]  /*0290*/  MOV R26, RZ ;  /* 0x000000ff001a7202 */ /* 0x000fe20000000f00 */
[----:B------:R-:W1:Y:S01]  /*02a0*/  LDCU.64 UR6, c[0x0][0x388] ;  /* 0x00007100ff0677ac */ /* 0x000e620008000a00 */
[----:B------:R-:W-:-:S04]  /*02b0*/  USHF.L.U32 UR4, UR8, 0x1, URZ ;  /* 0x0000000108047899 */ /* 0x000fc800080006ff */
[----:B0-----:R-:W-:Y:S02]  /*02c0*/  UIADD3 UR9, UP0, UPT, UR4, UR10, URZ ;  /* 0x0000000a04097290 */ /* 0x001fe4000ff1e0ff */
[----:B-1----:R-:W-:Y:S02]  /*02d0*/  UIMAD.WIDE.U32 UR12, UR4, 0x2, UR6 ;  /* 0x00000002040c78a5 */ /* 0x002fe4000f8e0006 */
[----:B------:R-:W-:Y:S02]  /*02e0*/  UIMAD.WIDE.U32 UR14, UR4, 0x3, UR6 ;  /* 0x00000003040e78a5 */ /* 0x000fe4000f8e0006 */
[----:B------:R-:W-:Y:S02]  /*02f0*/  UIMAD.WIDE.U32 UR16, UR4, 0x4, UR6 ;  /* 0x00000004041078a5 */ /* 0x000fe4000f8e0006 */
[----:B------:R-:W-:Y:S02]  /*0300*/  UIMAD.WIDE.U32 UR18, UR4, 0x5, UR6 ;  /* 0x00000005041278a5 */ /* 0x000fe4000f8e0006 */
[----:B------:R-:W-:-:S02]  /*0310*/  UIMAD.WIDE.U32 UR20, UR4, 0x6, UR6 ;  /* 0x00000006041478a5 */ /* 0x000fc4000f8e0006 */
[----:B------:R-:W-:Y:S02]  /*0320*/  UIMAD.WIDE.U32 UR22, UR4, 0x7, UR6 ;  /* 0x00000007041678a5 */ /* 0x000fe4000f8e0006 */
[----:B------:R-:W-:Y:S02]  /*0330*/  UIMAD.WIDE.U32 UR24, UR4, 0x8, UR6 ;  /* 0x00000008041878a5 */ /* 0x000fe4000f8e0006 */
[----:B------:R-:W-:Y:S02]  /*0340*/  UIMAD.WIDE.U32 UR26, UR4, 0x9, UR6 ;  /* 0x00000009041a78a5 */ /* 0x000fe4000f8e0006 */
[----:B------:R-:W-:Y:S02]  /*0350*/  UIMAD.WIDE.U32 UR28, UR4, 0xa, UR6 ;  /* 0x0000000a041c78a5 */ /* 0x000fe4000f8e0006 */
[----:B------:R-:W-:Y:S02]  /*0360*/  UIMAD.WIDE.U32 UR30, UR4, 0xb, UR6 ;  /* 0x0000000b041e78a5 */ /* 0x000fe4000f8e0006 */
[----:B------:R-:W-:-:S02]  /*0370*/  UIMAD.WIDE.U32 UR32, UR4, 0xc, UR6 ;  /* 0x0000000c042078a5 */ /* 0x000fc4000f8e0006 */
[----:B------:R-:W-:Y:S02]  /*0380*/  UIMAD.WIDE.U32 UR34, UR4, 0xd, UR6 ;  /* 0x0000000d042278a5 */ /* 0x000fe4000f8e0006 */
[----:B------:R-:W-:Y:S02]  /*0390*/  UIMAD.WIDE.U32 UR36, UR4, 0xe, UR6 ;  /* 0x0000000e042478a5 */ /* 0x000fe4000f8e0006 */
[----:B------:R-:W-:Y:S02]  /*03a0*/  UIMAD.WIDE.U32 UR6, UR4, 0xf, UR6 ;  /* 0x0000000f040678a5 */ /* 0x000fe4000f8e0006 */
[----:B------:R-:W-:Y:S01]  /*03b0*/  UIADD3.X UR10, UPT, UPT, URZ, UR11, URZ, UP0, !UPT ;  /* 0x0000000bff0a7290 */ /* 0x000fe200087fe4ff */
[----:B------:R-:W-:-:S11]  /*03c0*/  UMOV UR4, URZ ;  /* 0x000000ff00047c82 */ /* 0x000fd60008000000 */
.L_x_2:
[----:B------:R-:W0:Y:S01]  /*03d0*/  S2R R2, SR_TID.X ;  /* 0x0000000000027919 */ /* 0x000e220000002100 */
[----:B------:R-:W1:Y:S01]  /*03e0*/  LDCU UR40, c[0x0][0x3a0] ;  /* 0x00007400ff2877ac */ /* 0x000e620008000800 */
[----:B0-----:R-:W-:-:S04]  /*03f0*/  IADD3 R7, PT, PT, R2, UR4, RZ ;  /* 0x0000000402077c10 */ /* 0x001fc8000fffe0ff */
[----:B-1----:R-:W-:-:S04]  /*0400*/  ISETP.GE.AND P0, PT, R7, UR40, PT ;  /* 0x0000002807007c0c */ /* 0x002fc8000bf06270 */
[----:B------:R-:W-:-:S13]  /*0410*/  ISETP.GT.U32.OR P0, PT, R2, 0x1ff, P0 ;  /* 0x000001ff0200780c */ /* 0x000fda0000704470 */
[----:B------:R-:W0:Y:S01]  /*0420*/  @!P0 LDC.64 R4, c[0x0][0x380] ;  /* 0x0000e000ff048b82 */ /* 0x000e220000000a00 */
[----:B------:R-:W-:-:S04]  /*0430*/  @!P0 IMAD R7, R0, UR40, R7 ;  /* 0x0000002800078c24 */ /* 0x000fc8000f8e0207 */
[----:B0-----:R-:W-:-:S06]  /*0440*/  @!P0 IMAD.WIDE R4, R7, 0x2, R4 ;  /* 0x0000000207048825 */ /* 0x001fcc00078e0204 */
[----:B------:R-:W2:Y:S01]  /*0450*/  @!P0 LDG.E.U16 R4, desc[UR38][R4.64] ;  /* 0x0000002604048981 */ /* 0x000ea2000c1e1500 */
[----:B------:R-:W0:Y:S01]  /*0460*/  S2UR UR8, SR_CgaCtaId ;  /* 0x00000000000879c3 */ /* 0x000e220000008800 */
[----:B------:R-:W-:Y:S01]  /*0470*/  UMOV UR5, 0x400 ;  /* 0x0000040000057882 */ /* 0x000fe20000000000 */
[----:B------:R-:W-:Y:S02]  /*0480*/  UIADD3 UR11, UPT, UPT, UR4, 0x200, URZ ;  /* 0x00000200040b7890 */ /* 0x000fe4000fffe0ff */
[----:B0-----:R-:W-:Y:S01]  /*0490*/  ULEA UR5, UR8, UR5, 0x18 ;  /* 0x0000000508057291 */ /* 0x001fe2000f8ec0ff */
[----:B------:R-:W0:Y:S05]  /*04a0*/  LDCU UR8, c[0x0][0x39c] ;  /* 0x00007380ff0877ac */ /* 0x000e2a0008000800 */
[----:B------:R-:W-:Y:S01]  /*04b0*/  @!P0 LEA R7, R2, UR5, 0x1 ;  /* 0x0000000502078c11 */ /* 0x000fe2000f8e08ff */
[----:B------:R-:W-:Y:S01]  /*04c0*/  UIADD3 UR5, UPT, UPT, UR5, 0x10, URZ ;  /* 0x0000001005057890 */ /* 0x000fe2000fffe0ff */
[----:B------:R-:W-:Y:S01]  /*04d0*/  MOV R2, UR4 ;  /* 0x0000000400027c02 */ /* 0x000fe20008000f00 */
[----:B------:R-:W-:-:S04]  /*04e0*/  UMOV UR4, 0x10 ;  /* 0x0000001000047882 */ /* 0x000fc80000000000 */
[----:B0-----:R-:W-:Y:S01]  /*04f0*/  IMAD R2, R2, UR8, R3 ;  /* 0x0000000802027c24 */ /* 0x001fe2000f8e0203 */
[----:B--2---:R0:W-:Y:S01]  /*0500*/  @!P0 STS.U16 [R7], R4 ;  /* 0x0000000407008388 */ /* 0x0041e20000000400 */
[----:B------:R-:W-:Y:S06]  /*0510*/  BAR.SYNC.DEFER_BLOCKING 0x0 ;  /* 0x0000000000007b1d */ /* 0x000fec0000010000 */
.L_x_1:
[----:B0-----:R-:W0:Y:S01]  /*0520*/  LDC.64 R4, c[0x0][0x388] ;  /* 0x0000e200ff047b82 */ /* 0x001e220000000a00 */
[----:B------:R-:W-:Y:S01]  /*0530*/  HFMA2 R29, -RZ, RZ, 0, 1.1920928955078125e-07 ;  /* 0x00000002ff1d7431 */ /* 0x000fe200000001ff */
[----:B------:R-:W-:Y:S02]  /*0540*/  MOV R6, UR9 ;  /* 0x0000000900067c02 */ /* 0x000fe40008000f00 */
[----:B------:R-:W-:Y:S01]  /*0550*/  MOV R7, UR10 ;  /* 0x0000000a00077c02 */ /* 0x000fe20008000f00 */
[----:B------:R-:W-:Y:S01]  /*0560*/  HFMA2 R11, -RZ, RZ, 0, 1.1920928955078125e-07 ;  /* 0x00000002ff0b7431 */ /* 0x000fe200000001ff */
[----:B------:R-:W-:Y:S01]  /*0570*/  MOV R9, 0x2 ;  /* 0x0000000200097802 */ /* 0x000fe20000000f00 */
[----:B------:R-:W-:-:S04]  /*0580*/  IMAD.WIDE R6, R2, 0x2, R6 ;  /* 0x0000000202067825 */ /* 0x000fc800078e0206 */
[C---:B0-----:R-:W-:Y:S01]  /*0590*/  IMAD.WIDE R4, R2.reuse, 0x2, R4 ;  /* 0x0000000202047825 */ /* 0x041fe200078e0204 */
[----:B------:R-:W2:Y:S04]  /*05a0*/  LDG.E.U16 R27, desc[UR38][R6.64] ;  /* 0x00000026061b7981 */ /* 0x000ea8000c1e1500 */
[----:B------:R-:W3:Y:S01]  /*05b0*/  LDG.E.U16 R15, desc[UR38][R4.64] ;  /* 0x00000026040f7981 */ /* 0x000ee2000c1e1500 */
[----:B------:R-:W-:-:S04]  /*05c0*/  IMAD.WIDE R28, R2, R29, UR12 ;  /* 0x0000000c021c7e25 */ /* 0x000fc8000f8e021d */
[----:B------:R-:W-:Y:S02]  /*05d0*/  HFMA2 R13, -RZ, RZ, 0, 1.1920928955078125e-07 ;  /* 0x00000002ff0d7431 */ /* 0x000fe400000001ff */
[C---:B------:R-:W-:Y:S01]  /*05e0*/  IMAD.WIDE R8, R2.reuse, R9, UR14 ;  /* 0x0000000e02087e25 */ /* 0x040fe2000f8e0209 */
[----:B------:R0:W4:Y:S01]  /*05f0*/  LDG.E.U16 R28, desc[UR38][R28.64] ;  /* 0x000000261c1c7981 */ /* 0x000122000c1e1500 */
[----:B------:R-:W-:Y:S02]  /*0600*/  MOV R19, 0x2 ;  /* 0x0000000200137802 */ /* 0x000fe40000000f00 */
[C---:B------:R-:W-:Y:S01]  /*0610*/  IMAD.WIDE R10, R2.reuse, R11, UR16 ;  /* 0x00000010020a7e25 */ /* 0x040fe2000f8e020b */
[----:B------:R-:W5:Y:S03]  /*0620*/  LDG.E.U16 R4, desc[UR38][R8.64] ;  /* 0x0000002608047981 */ /* 0x000f66000c1e1500 */
[----:B------:R-:W-:-:S04]  /*0630*/  IMAD.WIDE R18, R2, R19, UR18 ;  /* 0x0000001202127e25 */ /* 0x000fc8000f8e0213 */
[----:B------:R-:W-:Y:S01]  /*0640*/  HFMA2 R23, -RZ, RZ, 0, 1.1920928955078125e-07 ;  /* 0x00000002ff177431 */ /* 0x000fe200000001ff */
[----:B------:R1:W5:Y:S01]  /*0650*/  LDG.E.U16 R5, desc[UR38][R10.64] ;  /* 0x000000260a057981 */ /* 0x000362000c1e1500 */
[----:B------:R-:W-:Y:S01]  /*0660*/  MOV R17, 0x2 ;  /* 0x0000000200117802 */ /* 0x000fe20000000f00 */
[C---:B------:R-:W-:Y:S02]  /*0670*/  IMAD.WIDE R12, R2.reuse, R13, UR20 ;  /* 0x00000014020c7e25 */ /* 0x040fe4000f8e020d */
[----:B------:R-:W5:Y:S02]  /*0680*/  LDG.E.U16 R6, desc[UR38][R18.64] ;  /* 0x0000002612067981 */ /* 0x000f64000c1e1500 */
[----:B------:R-:W-:-:S04]  /*0690*/  IMAD.WIDE R16, R2, R17, UR22 ;  /* 0x0000001602107e25 */ /* 0x000fc8000f8e0211 */
[----:B------:R-:W-:Y:S01]  /*06a0*/  HFMA2 R21, -RZ, RZ, 0, 1.1920928955078125e-07 ;  /* 0x00000002ff157431 */ /* 0x000fe200000001ff */
[----:B------:R1:W5:Y:S01]  /*06b0*/  LDG.E.U16 R7, desc[UR38][R12.64] ;  /* 0x000000260c077981 */ /* 0x000362000c1e1500 */
[----:B------:R-:W-:Y:S01]  /*06c0*/  MOV R25, 0x2 ;  /* 0x0000000200197802 */ /* 0x000fe20000000f00 */
[C---:B------:R-:W-:Y:S02]  /*06d0*/  IMAD.WIDE R22, R2.reuse, R23, UR24 ;  /* 0x0000001802167e25 */ /* 0x040fe4000f8e0217 */
[----:B------:R1:W5:Y:S02]  /*06e0*/  LDG.E.U16 R8, desc[UR38][R16.64] ;  /* 0x0000002610087981 */ /* 0x000364000c1e1500 */
[C---:B------:R-:W-:Y:S02]  /*06f0*/  IMAD.WIDE R24, R2.reuse, R25, UR26 ;  /* 0x0000001a02187e25 */ /* 0x040fe4000f8e0219 */
[----:B------:R1:W5:Y:S01]  /*0700*/  LDG.E.U16 R9, desc[UR38][R22.64] ;  /* 0x0000002616097981 */ /* 0x000362000c1e1500 */
[----:B0-----:R-:W-:Y:S01]  /*0710*/  MOV R29, 0x2 ;  /* 0x00000002001d7802 */ /* 0x001fe20000000f00 */
[----:B-1----:R-:W-:-:S04]  /*0720*/  IMAD.WIDE R10, R2, R21, UR28 ;  /* 0x0000001c020a7e25 */ /* 0x002fc8000f8e0215 */
[----:B------:R-:W-:Y:S01]  /*0730*/  HFMA2 R14, -RZ, RZ, 0, 1.1920928955078125e-07 ;  /* 0x00000002ff0e7431 */ /* 0x000fe200000001ff */
[----:B------:R0:W5:Y:S01]  /*0740*/  LDG.E.U16 R19, desc[UR38][R24.64] ;  /* 0x0000002618137981 */ /* 0x000162000c1e1500 */
[----:B------:R-:W-:-:S03]  /*0750*/  IMAD.WIDE R12, R2, R29, UR30 ;  /* 0x0000001e020c7e25 */ /* 0x000fc6000f8e021d */
[----:B------:R-:W5:Y:S01]  /*0760*/  LDG.E.U16 R18, desc[UR38][R10.64] ;  /* 0x000000260a127981 */ /* 0x000f62000c1e1500 */
[----:B------:R-:W-:-:S03]  /*0770*/  IMAD.WIDE R16, R2, R21, UR32 ;  /* 0x0000002002107e25 */ /* 0x000fc6000f8e0215 */
[----:B------:R-:W5:Y:S01]  /*0780*/  LDG.E.U16 R20, desc[UR38][R12.64] ;  /* 0x000000260c147981 */ /* 0x000f62000c1e1500 */
[----:B------:R-:W-:-:S03]  /*0790*/  IMAD.WIDE R22, R2, R14, UR34 ;  /* 0x0000002202167e25 */ /* 0x000fc6000f8e020e */
[----:B------:R1:W5:Y:S01]  /*07a0*/  LDG.E.U16 R21, desc[UR38][R16.64] ;  /* 0x0000002610157981 */ /* 0x000362000c1e1500 */
[----:B0-----:R-:W-:-:S03]  /*07b0*/  IMAD.WIDE R24, R2, R14, UR6 ;  /* 0x0000000602187e25 */ /* 0x001fc6000f8e020e */
[----:B------:R-:W5:Y:S04]  /*07c0*/  LDG.E.U16 R23, desc[UR38][R22.64] ;  /* 0x0000002616177981 */ /* 0x000f68000c1e1500 */
[----:B------:R-:W5:Y:S01]  /*07d0*/  LDG.E.U16 R24, desc[UR38][R24.64] ;  /* 0x0000002618187981 */ /* 0x000f62000c1e1500 */
[----:B-1----:R-:W-:-:S03]  /*07e0*/  IMAD.WIDE R16, R2, R29, UR36 ;  /* 0x0000002402107e25 */ /* 0x002fc6000f8e021d */
[----:B------:R-:W3:Y:S04]  /*07f0*/  LDS.64 R10, [UR5+-0x10] ;  /* 0xfffff005ff0a7984 */ /* 0x000ee80008000a00 */
[----:B------:R3:W5:Y:S04]  /*0800*/  LDG.E.U16 R29, desc[UR38][R16.64] ;  /* 0x00000026101d7981 */ /* 0x000768000c1e1500 */
[----:B------:R-:W0:Y:S01]  /*0810*/  LDS.64 R12, [UR5+-0x8] ;  /* 0xfffff805ff0c7984 */ /* 0x000e220008000a00 */
[----:B------:R-:W-:-:S04]  /*0820*/  UIADD3 UR4, UPT, UPT, UR4, 0x20, URZ ;  /* 0x0000002004047890 */ /* 0x000fc8000fffe0ff */
[----:B------:R-:W-:Y:S01]  /*0830*/  UISETP.NE.AND UP0, UPT, UR4, 0x410, UPT ;  /* 0x000004100400788c */ /* 0x000fe2000bf05270 */
[C---:B---3--:R-:W-:Y:S02]  /*0840*/  HMUL2 R17, R10.reuse.H0_H0, R15.H0_H0 ;  /* 0x2000000f0a117232 */ /* 0x048fe40000000800 */
[----:B------:R-:W1:Y:S01]  /*0850*/  LDS.64 R14, [UR5] ;  /* 0x00000005ff0e7984 */ /* 0x000e620008000a00 */
[----:B--2---:R-:W-:Y:S02]  /*0860*/  HMUL2 R10, R10.H1_H1, R27.H0_H0 ;  /* 0x2000001b0a0a7232 */ /* 0x004fe40000000c00 */
[----:B------:R-:W-:Y:S02]  /*0870*/  HADD2.F32 R27, -RZ, R17.H0_H0 ;  /* 0x20000011ff1b7230 */ /* 0x000fe40000004100 */
[----:B----4-:R-:W-:Y:S01]  /*0880*/  HMUL2 R28, R11.H0_H0, R28.H0_H0 ;  /* 0x2000001c0b1c7232 */ /* 0x010fe20000000800 */
[----:B------:R-:W2:Y:S01]  /*0890*/  LDS.64 R16, [UR5+0x8] ;  /* 0x00000805ff107984 */ /* 0x000ea20008000a00 */
[----:B------:R-:W-:-:S02]  /*08a0*/  HADD2.F32 R10, -RZ, R10.H0_H0 ;  /* 0x2000000aff0a7230 */ /* 0x000fc40000004100 */
[----:B------:R-:W-:Y:S01]  /*08b0*/  FADD R27, R27, R26 ;  /* 0x0000001a1b1b7221 */ /* 0x000fe20000000000 */
[----:B-----5:R-:W-:Y:S02]  /*08c0*/  HMUL2 R4, R11.H1_H1, R4.H0_H0 ;  /* 0x200000040b047232 */ /* 0x020fe40000000c00 */
[----:B------:R-:W-:Y:S02]  /*08d0*/  HADD2.F32 R11, -RZ, R28.H0_H0 ;  /* 0x2000001cff0b7230 */ /* 0x000fe40000004100 */
[----:B------:R-:W-:Y:S01]  /*08e0*/  FADD R10, R27, R10 ;  /* 0x0000000a1b0a7221 */ /* 0x000fe20000000000 */
[C---:B0-----:R-:W-:Y:S02]  /*08f0*/  HMUL2 R22, R12.reuse.H0_H0, R5.H0_H0 ;  /* 0x200000050c167232 */ /* 0x041fe40000000800 */
[----:B------:R-:W-:Y:S02]  /*0900*/  HADD2.F32 R5, -RZ, R4.H0_H0 ;  /* 0x20000004ff057230 */ /* 0x000fe40000004100 */
[----:B------:R-:W-:Y:S01]  /*0910*/  FADD R10, R10, R11 ;  /* 0x0000000b0a0a7221 */ /* 0x000fe20000000000 */
[----:B------:R-:W-:-:S02]  /*0920*/  HMUL2 R6, R12.H1_H1, R6.H0_H0 ;  /* 0x200000060c067232 */ /* 0x000fc40000000c00 */
[----:B------:R-:W-:Y:S02]  /*0930*/  HADD2.F32 R22, -RZ, R22.H0_H0 ;  /* 0x20000016ff167230 */ /* 0x000fe40000004100 */
[----:B------:R-:W-:Y:S01]  /*0940*/  FADD R5, R10, R5 ;  /* 0x000000050a057221 */ /* 0x000fe20000000000 */
[C---:B------:R-:W-:Y:S02]  /*0950*/  HMUL2 R7, R13.reuse.H0_H0, R7.H0_H0 ;  /* 0x200000070d077232 */ /* 0x040fe40000000800 */
[----:B------:R-:W-:Y:S02]  /*0960*/  HADD2.F32 R6, -RZ, R6.H0_H0 ;  /* 0x20000006ff067230 */ /* 0x000fe40000004100 */
[----:B------:R-:W-:Y:S01]  /*0970*/  FADD R5, R5, R22 ;  /* 0x0000001605057221 */ /* 0x000fe20000000000 */
[----:B------:R-:W-:Y:S02]  /*0980*/  HMUL2 R8, R13.H1_H1, R8.H0_H0 ;  /* 0x200000080d087232 */ /* 0x000fe40000000c00 */
[----:B------:R-:W-:-:S02]  /*0990*/  HADD2.F32 R4, -RZ, R7.H0_H0 ;  /* 0x20000007ff047230 */ /* 0x000fc40000004100 */
[----:B------:R-:W-:Y:S01]  /*09a0*/  FADD R5, R5, R6 ;  /* 0x0000000605057221 */ /* 0x000fe20000000000 */
[----:B------:R-:W-:-:S03]  /*09b0*/  HADD2.F32 R7, -RZ, R8.H0_H0 ;  /* 0x20000008ff077230 */ /* 0x000fc60000004100 */
[----:B------:R-:W-:Y:S01]  /*09c0*/  FADD R4, R5, R4 ;  /* 0x0000000405047221 */ /* 0x000fe20000000000 */
[C---:B-1----:R-:W-:Y:S02]  /*09d0*/  HMUL2 R9, R14.reuse.H0_H0, R9.H0_H0 ;  /* 0x200000090e097232 */ /* 0x042fe40000000800 */
[----:B------:R-:W-:Y:S02]  /*09e0*/  HMUL2 R19, R14.H1_H1, R19.H0_H0 ;  /* 0x200000130e137232 */ /* 0x000fe40000000c00 */
[----:B------:R-:W-:Y:S01]  /*09f0*/  FADD R4, R4, R7 ;  /* 0x0000000704047221 */ /* 0x000fe20000000000 */
[----:B------:R-:W-:Y:S02]  /*0a00*/  HADD2.F32 R9, -RZ, R9.H0_H0 ;  /* 0x20000009ff097230 */ /* 0x000fe40000004100 */
[----:B------:R-:W-:Y:S02]  /*0a10*/  HMUL2 R18, R15.H0_H0, R18.H0_H0 ;  /* 0x200000120f127232 */ /* 0x000fe40000000800 */
[----:B------:R-:W-:-:S02]  /*0a20*/  HADD2.F32 R19, -RZ, R19.H0_H0 ;  /* 0x20000013ff137230 */ /* 0x000fc40000004100 */
[----:B------:R-:W-:Y:S02]  /*0a30*/  HMUL2 R20, R15.H1_H1, R20.H0_H0 ;  /* 0x200000140f147232 */ /* 0x000fe40000000c00 */
[----:B------:R-:W-:Y:S01]  /*0a40*/  FADD R4, R4, R9 ;  /* 0x0000000904047221 */ /* 0x000fe20000000000 */
[----:B------:R-:W-:Y:S02]  /*0a50*/  HADD2.F32 R5, -RZ, R18.H0_H0 ;  /* 0x20000012ff057230 */ /* 0x000fe40000004100 */
[C---:B--2---:R-:W-:Y:S02]  /*0a60*/  HMUL2 R21, R16.reuse.H0_H0, R21.H0_H0 ;  /* 0x2000001510157232 */ /* 0x044fe40000000800 */
[----:B------:R-:W-:Y:S01]  /*0a70*/  FADD R4, R4, R19 ;  /* 0x0000001304047221 */ /* 0x000fe20000000000 */
[----:B------:R-:W-:Y:S02]  /*0a80*/  HADD2.F32 R7, -RZ, R20.H0_H0 ;  /* 0x20000014ff077230 */ /* 0x000fe40000004100 */
[----:B------:R-:W-:-:S02]  /*0a90*/  HMUL2 R23, R16.H1_H1, R23.H0_H0 ;  /* 0x2000001710177232 */ /* 0x000fc40000000c00 */
[----:B------:R-:W-:Y:S01]  /*0aa0*/  FADD R4, R4, R5 ;  /* 0x0000000504047221 */ /* 0x000fe20000000000 */
[----:B------:R-:W-:-:S03]  /*0ab0*/  HADD2.F32 R21, -RZ, R21.H0_H0 ;  /* 0x20000015ff157230 */ /* 0x000fc60000004100 */
[----:B------:R-:W-:Y:S01]  /*0ac0*/  FADD R4, R4, R7 ;  /* 0x0000000704047221 */ /* 0x000fe20000000000 */
[C---:B------:R-:W-:Y:S02]  /*0ad0*/  HMUL2 R29, R17.reuse.H0_H0, R29.H0_H0 ;  /* 0x2000001d111d7232 */ /* 0x040fe40000000800 */
[----:B------:R-:W-:Y:S02]  /*0ae0*/  HADD2.F32 R23, -RZ, R23.H0_H0 ;  /* 0x20000017ff177230 */ /* 0x000fe40000004100 */
[----:B------:R-:W-:Y:S01]  /*0af0*/  FADD R4, R4, R21 ;  /* 0x0000001504047221 */ /* 0x000fe20000000000 */
[----:B------:R-:W-:Y:S02]  /*0b00*/  HMUL2 R24, R17.H1_H1, R24.H0_H0 ;  /* 0x2000001811187232 */ /* 0x000fe40000000c00 */
[----:B------:R-:W-:Y:S02]  /*0b10*/  HADD2.F32 R29, -RZ, R29.H0_H0 ;  /* 0x2000001dff1d7230 */ /* 0x000fe40000004100 */
[----:B------:R-:W-:Y:S01]  /*0b20*/  FADD R4, R4, R23 ;  /* 0x0000001704047221 */ /* 0x000fe20000000000 */
[----:B------:R-:W-:Y:S01]  /*0b30*/  MOV R7, UR8 ;  /* 0x0000000800077c02 */ /* 0x000fe20008000f00 */
[----:B------:R-:W-:-:S02]  /*0b40*/  HADD2.F32 R5, -RZ, R24.H0_H0 ;  /* 0x20000018ff057230 */ /* 0x000fc40000004100 */
[----:B------:R-:W-:Y:S01]  /*0b50*/  FADD R4, R4, R29 ;  /* 0x0000001d04047221 */ /* 0x000fe20000000000 */
[----:B------:R-:W-:-:S03]  /*0b60*/  LEA R2, R7, R2, 0x4 ;  /* 0x0000000207027211 */ /* 0x000fc600078e20ff */
[----:B------:R-:W-:Y:S01]  /*0b70*/  FADD R26, R4, R5 ;  /* 0x00000005041a7221 */ /* 0x000fe20000000000 */
[----:B------:R-:W-:Y:S01]  /*0b80*/  UIADD3 UR5, UPT, UPT, UR5, 0x20, URZ ;  /* 0x0000002005057890 */ /* 0x000fe2000fffe0ff */
[----:B------:R-:W-:Y:S11]  /*0b90*/  BRA.U UP0, `(.L_x_1) ;  /* 0xfffffff900607547 */ /* 0x000ff6000b83ffff */
[----:B------:R-:W-:Y:S01]  /*0ba0*/  BAR.SYNC.DEFER_BLOCKING 0x0 ;  /* 0x0000000000007b1d */ /* 0x000fe20000010000 */
[----:B------:R-:W-:-:S05]  /*0bb0*/  UISETP.GE.AND UP0, UPT, UR11, UR40, UPT ;  /* 0x000000280b00728c */ /* 0x000fca000bf06270 */
[----:B------:R-:W-:-:S04]  /*0bc0*/  UMOV UR4, UR11 ;  /* 0x0000000b00047c82 */ /* 0x000fc80008000000 */
[----:B------:R-:W-:Y:S05]  /*0bd0*/  BRA.U !UP0, `(.L_x_2) ;  /* 0xfffffff508fc7547 */ /* 0x000fea000b83ffff */
.L_x_0:
[----:B------:R-:W0:Y:S01]  /*0be0*/  LDC.64 R4, c[0x0][0x390] ;  /* 0x0000e400ff047b82 */ /* 0x000e220000000a00 */
[----:B------:R-:W-:Y:S01]  /*0bf0*/  IMAD R3, R0, UR8, R3 ;  /* 0x0000000800037c24 */ /* 0x000fe2000f8e0203 */
[----:B------:R-:W-:-:S03]  /*0c00*/  F2FP.F16.F32.PACK_AB R26, RZ, R26 ;  /* 0x0000001aff1a723e */ /* 0x000fc600000000ff */
[----:B0-----:R-:W-:-:S05]  /*0c10*/  IMAD.WIDE R2, R3, 0x2, R4 ;  /* 0x0000000203027825 */ /* 0x001fca00078e0204 */
[----:B------:R-:W-:Y:S01]  /*0c20*/  STG.E.U16 desc[UR38][R2.64], R26 ;  /* 0x0000001a02007986 */ /* 0x000fe2000c101526 */
[----:B------:R-:W-:Y:S05]  /*0c30*/  EXIT ;  /* 0x000000000000794d */ /* 0x000fea0003800000 */
.L_x_3:
[----:B------:R-:W-:-:S00]  /*0c40*/  BRA `(.L_x_3) ;  /* 0xfffffffc00fc7947 */ /* 0x000fc0000383ffff */
[----:B------:R-:W-:-:S00]  /*0c50*/  NOP ;  /* 0x0000000000007918 */ /* 0x000fc00000000000 */
        /* <DEDUP_REMOVED lines=10> */
.L_x_11:


//--------------------- .text._Z11matmul_gpu1P6__halfS0_S0_iii --------------------------
	.section	.text._Z11matmul_gpu1P6__halfS0_S0_iii,"ax",@progbits
	.align	128
        .global         _Z11matmul_gpu1P6__halfS0_S0_iii
        .type           _Z11matmul_gpu1P6__halfS0_S0_iii,@function
        .size           _Z11matmul_gpu1P6__halfS0_S0_iii,(.L_x_12 - _Z11matmul_gpu1P6__halfS0_S0_iii)
        .other          _Z11matmul_gpu1P6__halfS0_S0_iii,@"STO_CUDA_ENTRY STV_DEFAULT"
_Z11matmul_gpu1P6__halfS0_S0_iii:
.text._Z11matmul_gpu1P6__halfS0_S0_iii:
        /* <DEDUP_REMOVED lines=40> */
[----:B------:R-:W-:Y:S02]  /*0280*/  UISETP.GE.U32.AND UP0, UPT, UR5, 0x10, UPT ;  /* 0x000000100500788c */ /* 0x000fe4000bf06070 */
[----:B------:R-:W-:Y:S01]  /*0290*/  IMAD R4, R0, UR5, RZ ;  /* 0x0000000500047c24 */ /* 0x000fe2000f8e02ff */
[----:B------:R-:W-:Y:S01]  /*02a0*/  MOV R18, RZ ;  /* 0x000000ff00127202 */ /* 0x000fe20000000f00 */
[----:B------:R-:W-:Y:S01]  /*02b0*/  USHF.L.U32 UR6, UR18, 0x1, URZ ;  /* 0x0000000112067899 */ /* 0x000fe200080006ff */
[----:B------:R-:W-:-:S04]  /*02c0*/  UMOV UR4, URZ ;  /* 0x000000ff00047c82 */ /* 0x000fc80008000000 */
[----:B------:R-:W-:Y:S07]  /*02d0*/  BRA.U !UP0, `(.L_x_5) ;  /* 0x0000000908407547 */ /* 0x000fee000b800000 */
[----:B------:R-:W0:Y:S01]  /*02e0*/  LDCU.64 UR20, c[0x0][0x388] ;  /* 0x00007100ff1477ac */ /* 0x000e220008000a00 */
[----:B------:R-:W-:Y:S01]  /*02f0*/  HFMA2 R18, -RZ, RZ, 0, 0 ;  /* 0x00000000ff127431 */ /* 0x000fe200000001ff */
[----:B------:R-:W-:Y:S01]  /*0300*/  MOV R2, R4 ;  /* 0x0000000400027202 */ /* 0x000fe20000000f00 */
[----:B------:R-:W-:Y:S01]  /*0310*/  ULOP3.LUT UR4, UR5, 0x7ffffff0, URZ, 0xc0, !UPT ;  /* 0x7ffffff005047892 */ /* 0x000fe2000f8ec0ff */
[----:B------:R-:W-:-:S03]  /*0320*/  MOV R5, R3 ;  /* 0x0000000300057202 */ /* 0x000fc60000000f00 */
[----:B------:R-:W-:Y:S02]  /*0330*/  UIADD3 UR4, UPT, UPT, -UR4, URZ, URZ ;  /* 0x000000ff04047290 */ /* 0x000fe4000fffe1ff */
[----:B0-----:R-:W-:Y:S02]  /*0340*/  UIMAD.WIDE.U32 UR8, UR6, 0xc, UR20 ;  /* 0x0000000c060878a5 */ /* 0x001fe4000f8e0014 */
[----:B------:R-:W-:Y:S02]  /*0350*/  UIMAD.WIDE.U32 UR10, UR6, 0xd, UR20 ;  /* 0x0000000d060a78a5 */ /* 0x000fe4000f8e0014 */
[----:B------:R-:W-:Y:S02]  /*0360*/  UIMAD.WIDE.U32 UR12, UR6, 0xe, UR20 ;  /* 0x0000000e060c78a5 */ /* 0x000fe4000f8e0014 */
[----:B------:R-:W-:-:S12]  /*0370*/  UIMAD.WIDE.U32 UR14, UR6, 0xf, UR20 ;  /* 0x0000000f060e78a5 */ /* 0x000fd8000f8e0014 */
.L_x_6:
[----:B------:R-:W0:Y:S01]  /*0380*/  LDC.64 R12, c[0x0][0x380] ;  /* 0x0000e000ff0c7b82 */ /* 0x000e220000000a00 */
[----:B------:R-:W-:-:S05]  /*0390*/  MOV R6, 0x2 ;  /* 0x0000000200067802 */ /* 0x000fca0000000f00 */
[----:B------:R-:W-:Y:S01]  /*03a0*/  IMAD.WIDE R6, R5, R6, UR20 ;  /* 0x0000001405067e25 */ /* 0x000fe2000f8e0206 */
[----:B------:R-:W-:Y:S02]  /*03b0*/  UIMAD.WIDE.U32 UR22, UR6, 0x2, UR20 ;  /* 0x00000002061678a5 */ /* 0x000fe4000f8e0014 */
[----:B------:R-:W-:Y:S01]  /*03c0*/  IADD3 R8, P0, PT, R6, UR6, RZ ;  /* 0x0000000606087c10 */ /* 0x000fe2000ff1e0ff */
[----:B------:R-:W-:Y:S01]  /*03d0*/  UIMAD.WIDE.U32 UR24, UR6, 0x3, UR20 ;  /* 0x00000003061878a5 */ /* 0x000fe2000f8e0014 */
[----:B------:R-:W2:Y:S02]  /*03e0*/  LDG.E.U16 R19, desc[UR16][R6.64] ;  /* 0x0000001006137981 */ /* 0x000ea4000c1e1500 */
[----:B------:R-:W-:Y:S02]  /*03f0*/  IADD3.X R9, PT, PT, RZ, R7, RZ, P0, !PT ;  /* 0x00000007ff097210 */ /* 0x000fe400007fe4ff */
[----:B------:R-:W-:Y:S01]  /*0400*/  MOV R14, UR22 ;  /* 0x00000016000e7c02 */ /* 0x000fe20008000f00 */
[----:B0-----:R-:W-:Y:S01]  /*0410*/  IMAD.WIDE R12, R2, 0x2, R12 ;  /* 0x00000002020c7825 */ /* 0x001fe200078e020c */
[----:B------:R-:W-:Y:S01]  /*0420*/  MOV R15, UR23 ;  /* 0x00000017000f7c02 */ /* 0x000fe20008000f00 */
[----:B------:R-:W3:Y:S04]  /*0430*/  LDG.E.U16 R26, desc[UR16][R8.64] ;  /* 0x00000010081a7981 */ /* 0x000ee8000c1e1500 */
[----:B------:R-:W2:Y:S01]  /*0440*/  LDG.E.U16 R28, desc[UR16][R12.64] ;  /* 0x000000100c1c7981 */ /* 0x000ea2000c1e1500 */
[----:B------:R-:W-:-:S02]  /*0450*/  MOV R20, UR24 ;  /* 0x0000001800147c02 */ /* 0x000fc40008000f00 */
[----:B------:R-:W-:Y:S01]  /*0460*/  MOV R21, UR25 ;  /* 0x0000001900157c02 */ /* 0x000fe20008000f00 */
[----:B------:R-:W3:Y:S01]  /*0470*/  LDG.E.U16 R27, desc[UR16][R12.64+0x2] ;  /* 0x000002100c1b7981 */ /* 0x000ee2000c1e1500 */
[C---:B------:R-:W-:Y:S01]  /*0480*/  IMAD.WIDE R14, R5.reuse, 0x2, R14 ;  /* 0x00000002050e7825 */ /* 0x040fe200078e020e */
[----:B------:R-:W-:Y:S01]  /*0490*/  UIMAD.WIDE.U32 UR24, UR6, 0x4, UR20 ;  /* 0x00000004061878a5 */ /* 0x000fe2000f8e0014 */
[----:B------:R-:W-:Y:S01]  /*04a0*/  MOV R10, 0x2 ;  /* 0x00000002000a7802 */ /* 0x000fe20000000f00 */
[----:B------:R-:W-:Y:S01]  /*04b0*/  UIMAD.WIDE.U32 UR22, UR6, 0x6, UR20 ;  /* 0x00000006061678a5 */ /* 0x000fe2000f8e0014 */
[----:B------:R-:W-:Y:S01]  /*04c0*/  IMAD.WIDE R20, R5, 0x2, R20 ;  /* 0x0000000205147825 */ /* 0x000fe200078e0214 */
[----:B------:R0:W4:Y:S04]  /*04d0*/  LDG.E.U16 R7, desc[UR16][R14.64] ;  /* 0x000000100e077981 */ /* 0x000128000c1e1500 */
[----:B------:R-:W4:Y:S01]  /*04e0*/  LDG.E.U16 R8, desc[UR16][R12.64+0x4] ;  /* 0x000004100c087981 */ /* 0x000f22000c1e1500 */
[----:B------:R-:W-:-:S02]  /*04f0*/  MOV R24, UR24 ;  /* 0x0000001800187c02 */ /* 0x000fc40008000f00 */
[----:B------:R-:W-:Y:S01]  /*0500*/  MOV R25, UR25 ;  /* 0x0000001900197c02 */ /* 0x000fe20008000f00 */
[----:B------:R-:W5:Y:S01]  /*0510*/  LDG.E.U16 R6, desc[UR16][R20.64] ;  /* 0x0000001014067981 */ /* 0x000f62000c1e1500 */
[----:B------:R-:W-:-:S03]  /*0520*/  UIMAD.WIDE.U32 UR26, UR6, 0x5, UR20 ;  /* 0x00000005061a78a5 */ /* 0x000fc6000f8e0014 */
[----:B------:R-:W5:Y:S01]  /*0530*/  LDG.E.U16 R9, desc[UR16][R12.64+0x6] ;  /* 0x000006100c097981 */ /* 0x000f62000c1e1500 */
[----:B------:R-:W-:-:S03]  /*0540*/  IMAD.WIDE R10, R5, R10, UR22 ;  /* 0x00000016050a7e25 */ /* 0x000fc6000f8e020a */
[----:B------:R-:W4:Y:S01]  /*0550*/  LDG.E.U16 R23, desc[UR16][R12.64+0xc] ;  /* 0x00000c100c177981 */ /* 0x000f22000c1e1500 */
[C---:B------:R-:W-:Y:S01]  /*0560*/  IMAD.WIDE R24, R5.reuse, 0x2, R24 ;  /* 0x0000000205187825 */ /* 0x040fe200078e0218 */
[----:B------:R-:W-:Y:S02]  /*0570*/  MOV R16, UR26 ;  /* 0x0000001a00107c02 */ /* 0x000fe40008000f00 */
[----:B------:R-:W-:Y:S01]  /*0580*/  MOV R17, UR27 ;  /* 0x0000001b00117c02 */ /* 0x000fe20008000f00 */
[----:B------:R-:W4:Y:S04]  /*0590*/  LDG.E.U16 R10, desc[UR16][R10.64] ;  /* 0x000000100a0a7981 */ /* 0x000f28000c1e1500 */
[----:B------:R-:W4:Y:S01]  /*05a0*/  LDG.E.U16 R20, desc[UR16][R12.64+0x8] ;  /* 0x000008100c147981 */ /* 0x000f22000c1e1500 */
[----:B------:R-:W-:-:S03]  /*05b0*/  IMAD.WIDE R16, R5, 0x2, R16 ;  /* 0x0000000205107825 */ /* 0x000fc600078e0210 */
[----:B------:R-:W4:Y:S04]  /*05c0*/  LDG.E.U16 R22, desc[UR16][R12.64+0xa] ;  /* 0x00000a100c167981 */ /* 0x000f28000c1e1500 */
[----:B------:R-:W4:Y:S04]  /*05d0*/  LDG.E.U16 R11, desc[UR16][R24.64] ;  /* 0x00000010180b7981 */ /* 0x000f28000c1e1500 */
[----:B------:R1:W4:Y:S01]  /*05e0*/  LDG.E.U16 R21, desc[UR16][R16.64] ;  /* 0x0000001010157981 */ /* 0x000322000c1e1500 */
[----:B------:R-:W-:Y:S01]  /*05f0*/  UIMAD.WIDE.U32 UR22, UR6, 0x7, UR20 ;  /* 0x00000007061678a5 */ /* 0x000fe2000f8e0014 */
[----:B0-----:R-:W-:-:S05]  /*0600*/  MOV R14, 0x2 ;  /* 0x00000002000e7802 */ /* 0x001fca0000000f00 */
[----:B------:R-:W-:Y:S01]  /*0610*/  IMAD.WIDE R14, R5, R14, UR22 ;  /* 0x00000016050e7e25 */ /* 0x000fe2000f8e020e */
[----:B------:R-:W-:Y:S01]  /*0620*/  UIMAD.WIDE.U32 UR22, UR6, 0x8, UR20 ;  /* 0x00000008061678a5 */ /* 0x000fe2000f8e0014 */
[----:B-1----:R-:W-:Y:S01]  /*0630*/  MOV R16, 0x2 ;  /* 0x0000000200107802 */ /* 0x002fe20000000f00 */
[----:B------:R-:W-:Y:S01]  /*0640*/  UIMAD.WIDE.U32 UR26, UR6, 0xa, UR20 ;  /* 0x0000000a061a78a5 */ /* 0x000fe2000f8e0014 */
[----:B------:R-:W-:Y:S01]  /*0650*/  MOV R17, 0x2 ;  /* 0x0000000200117802 */ /* 0x000fe20000000f00 */
[----:B------:R-:W-:Y:S01]  /*0660*/  UIMAD.WIDE.U32 UR24, UR6, 0x9, UR20 ;  /* 0x00000009061878a5 */ /* 0x000fe2000f8e0014 */
[----:B------:R-:W-:Y:S01]  /*0670*/  MOV R29, 0x2 ;  /* 0x00000002001d7802 */ /* 0x000fe20000000f00 */
[----:B--2---:R-:W-:Y:S02]  /*0680*/  HMUL2 R19, R28.H0_H0, R19.H0_H0 ;  /* 0x200000131c137232 */ /* 0x004fe40000000800 */
[----:B------:R0:W2:Y:S01]  /*0690*/  LDG.E.U16 R28, desc[UR16][R14.64] ;  /* 0x000000100e1c7981 */ /* 0x0000a2000c1e1500 */
[----:B---3--:R-:W-:-:S02]  /*06a0*/  HMUL2 R25, R27.H0_H0, R26.H0_H0 ;  /* 0x2000001a1b197232 */ /* 0x008fc40000000800 */
[----:B------:R-:W-:Y:S01]  /*06b0*/  HADD2.F32 R19, -RZ, R19.H0_H0 ;  /* 0x20000013ff137230 */ /* 0x000fe20000004100 */
[----:B------:R-:W-:Y:S01]  /*06c0*/  MOV R26, 0x2 ;  /* 0x00000002001a7802 */ /* 0x000fe20000000f00 */
[----:B0-----:R-:W-:-:S04]  /*06d0*/  IMAD.WIDE R14, R5, R16, UR22 ;  /* 0x00000016050e7e25 */ /* 0x001fc8000f8e0210 */
[----:B------:R-:W-:Y:S01]  /*06e0*/  FADD R24, R19, R18 ;  /* 0x0000001213187221 */ /* 0x000fe20000000000 */
[----:B------:R-:W-:Y:S01]  /*06f0*/  UIMAD.WIDE.U32 UR22, UR6, 0xb, UR20 ;  /* 0x0000000b061678a5 */ /* 0x000fe2000f8e0014 */
[----:B------:R-:W-:Y:S01]  /*0700*/  HADD2.F32 R25, -RZ, R25.H0_H0 ;  /* 0x20000019ff197230 */ /* 0x000fe20000004100 */
[----:B------:R-:W-:Y:S01]  /*0710*/  MOV R27, 0x2 ;  /* 0x00000002001b7802 */ /* 0x000fe20000000f00 */
[----:B------:R4:W3:Y:S01]  /*0720*/  LDG.E.U16 R14, desc[UR16][R14.64] ;  /* 0x000000100e0e7981 */ /* 0x0008e2000c1e1500 */
[----:B------:R-:W-:-:S04]  /*0730*/  IMAD.WIDE R18, R5, R26, UR26 ;  /* 0x0000001a05127e25 */ /* 0x000fc8000f8e021a */
[----:B------:R-:W-:Y:S01]  /*0740*/  FADD R24, R24, R25 ;  /* 0x0000001918187221 */ /* 0x000fe20000000000 */
[----:B-----5:R-:W-:Y:S01]  /*0750*/  HMUL2 R26, R9.H0_H0, R6.H0_H0 ;  /* 0x20000006091a7232 */ /* 0x020fe20000000800 */
[----:B------:R-:W2:Y:S01]  /*0760*/  LDG.E.U16 R25, desc[UR16][R12.64+0xe] ;  /* 0x00000e100c197981 */ /* 0x000ea2000c1e1500 */
[----:B------:R-:W-:-:S03]  /*0770*/  IMAD.WIDE R16, R5, R17, UR24 ;  /* 0x0000001805107e25 */ /* 0x000fc6000f8e0211 */
[----:B------:R-:W5:Y:S01]  /*0780*/  LDG.E.U16 R18, desc[UR16][R18.64] ;  /* 0x0000001012127981 */ /* 0x000f62000c1e1500 */
[----:B----4-:R-:W-:Y:S02]  /*0790*/  HMUL2 R15, R8.H0_H0, R7.H0_H0 ;  /* 0x20000007080f7232 */ /* 0x010fe40000000800 */
[C---:B------:R-:W-:Y:S01]  /*07a0*/  IMAD.WIDE R8, R5.reuse, R27, UR22 ;  /* 0x0000001605087e25 */ /* 0x040fe2000f8e021b */
[----:B------:R-:W4:Y:S03]  /*07b0*/  LDG.E.U16 R16, desc[UR16][R16.64] ;  /* 0x0000001010107981 */ /* 0x000f26000c1e1500 */
[----:B------:R-:W-:Y:S02]  /*07c0*/  HADD2.F32 R27, -RZ, R15.H0_H0 ;  /* 0x2000000fff1b7230 */ /* 0x000fe40000004100 */
[----:B------:R-:W-:-:S04]  /*07d0*/  IMAD.WIDE R6, R5, R29, UR8 ;  /* 0x0000000805067e25 */ /* 0x000fc8000f8e021d */
[----:B------:R-:W-:Y:S01]  /*07e0*/  HMUL2 R23, R23.H0_H0, R10.H0_H0 ;  /* 0x2000000a17177232 */ /* 0x000fe20000000800 */
[----:B------:R-:W3:Y:S01]  /*07f0*/  LDG.E.U16 R19, desc[UR16][R12.64+0x10] ;  /* 0x000010100c137981 */ /* 0x000ee2000c1e1500 */
[----:B------:R-:W-:-:S03]  /*0800*/  FADD R24, R24, R27 ;  /* 0x0000001b18187221 */ /* 0x000fc60000000000 */
[----:B------:R-:W4:Y:S01]  /*0810*/  LDG.E.U16 R27, desc[UR16][R12.64+0x12] ;  /* 0x000012100c1b7981 */ /* 0x000f22000c1e1500 */
[----:B------:R-:W-:Y:S02]  /*0820*/  HADD2.F32 R26, -RZ, R26.H0_H0 ;  /* 0x2000001aff1a7230 */ /* 0x000fe40000004100 */
[----:B------:R-:W-:Y:S02]  /*0830*/  HMUL2 R20, R20.H0_H0, R11.H0_H0 ;  /* 0x2000000b14147232 */ /* 0x000fe40000000800 */
[----:B------:R-:W-:Y:S01]  /*0840*/  IMAD.WIDE R10, R5, R29, UR10 ;  /* 0x0000000a050a7e25 */ /* 0x000fe2000f8e021d */
[----:B------:R0:W5:Y:S04]  /*0850*/  LDG.E.U16 R17, desc[UR16][R6.64] ;  /* 0x0000001006117981 */ /* 0x000168000c1e1500 */
[----:B------:R-:W5:Y:S04]  /*0860*/  LDG.E.U16 R29, desc[UR16][R12.64+0x14] ;  /* 0x000014100c1d7981 */ /* 0x000f68000c1e1500 */
[----:B------:R1:W5:Y:S01]  /*0870*/  LDG.E.U16 R15, desc[UR16][R8.64] ;  /* 0x00000010080f7981 */ /* 0x000362000c1e1500 */
[----:B0-----:R-:W-:Y:S01]  /*0880*/  MOV R6, 0x2 ;  /* 0x0000000200067802 */ /* 0x001fe20000000f00 */
[----:B------:R-:W-:-:S02]  /*0890*/  HMUL2 R21, R22.H0_H0, R21.H0_H0 ;  /* 0x2000001516157232 */ /* 0x000fc40000000800 */
[----:B------:R-:W5:Y:S02]  /*08a0*/  LDG.E.U16 R10, desc[UR16][R10.64] ;  /* 0x000000100a0a7981 */ /* 0x000f64000c1e1500 */
[----:B------:R-:W-:Y:S02]  /*08b0*/  IMAD.WIDE R6, R5, R6, UR12 ;  /* 0x0000000c05067e25 */ /* 0x000fe4000f8e0206 */
[----:B------:R-:W5:Y:S02]  /*08c0*/  LDG.E.U16 R22, desc[UR16][R12.64+0x18] ;  /* 0x000018100c167981 */ /* 0x000f64000c1e1500 */
[----:B-1----:R-:W-:Y:S01]  /*08d0*/  FADD R9, R24, R26 ;  /* 0x0000001a18097221 */ /* 0x002fe20000000000 */
[----:B------:R-:W-:Y:S01]  /*08e0*/  HADD2.F32 R8, -RZ, R20.H0_H0 ;  /* 0x20000014ff087230 */ /* 0x000fe20000004100 */
[----:B------:R-:W5:Y:S04]  /*08f0*/  LDG.E.U16 R26, desc[UR16][R12.64+0x1c] ;  /* 0x00001c100c1a7981 */ /* 0x000f68000c1e1500 */
[----:B------:R-:W5:Y:S01]  /*0900*/  LDG.E.U16 R20, desc[UR16][R12.64+0x16] ;  /* 0x000016100c147981 */ /* 0x000f62000c1e1500 */
[----:B------:R-:W-:Y:S01]  /*0910*/  FADD R24, R9, R8 ;  /* 0x0000000809187221 */ /* 0x000fe20000000000 */
[----:B------:R-:W-:-:S02]  /*0920*/  MOV R8, 0x2 ;  /* 0x0000000200087802 */ /* 0x000fc40000000f00 */
[----:B------:R-:W5:Y:S03]  /*0930*/  LDG.E.U16 R6, desc[UR16][R6.64] ;  /* 0x0000001006067981 */ /* 0x000f66000c1e1500 */
[----:B------:R-:W-:Y:S01]  /*0940*/  IMAD.WIDE R8, R5, R8, UR14 ;  /* 0x0000000e05087e25 */ /* 0x000fe2000f8e0208 */
[----:B------:R-:W5:Y:S05]  /*0950*/  LDG.E.U16 R11, desc[UR16][R12.64+0x1e] ;  /* 0x00001e100c0b7981 */ /* 0x000f6a000c1e1500 */
[----:B------:R0:W5:Y:S04]  /*0960*/  LDG.E.U16 R8, desc[UR16][R8.64] ;  /* 0x0000001008087981 */ /* 0x000168000c1e1500 */
[----:B------:R1:W5:Y:S01]  /*0970*/  LDG.E.U16 R7, desc[UR16][R12.64+0x1a] ;  /* 0x00001a100c077981 */ /* 0x000362000c1e1500 */
[----:B------:R-:W-:-:S05]  /*0980*/  HADD2.F32 R21, -RZ, R21.H0_H0 ;  /* 0x20000015ff157230 */ /* 0x000fca0000004100 */
[----:B------:R-:W-:Y:S01]  /*0990*/  FADD R21, R24, R21 ;  /* 0x0000001518157221 */ /* 0x000fe20000000000 */
[----:B------:R-:W-:-:S05]  /*09a0*/  HADD2.F32 R24, -RZ, R23.H0_H0 ;  /* 0x20000017ff187230 */ /* 0x000fca0000004100 */
[----:B------:R-:W-:Y:S01]  /*09b0*/  FADD R21, R21, R24 ;  /* 0x0000001815157221 */ /* 0x000fe20000000000 */
[----:B------:R-:W-:-:S04]  /*09c0*/  UIADD3 UR4, UPT, UPT, UR4, 0x10, URZ ;  /* 0x0000001004047890 */ /* 0x000fc8000fffe0ff */
[----:B------:R-:W-:Y:S01]  /*09d0*/  UISETP.NE.AND UP0, UPT, UR4, URZ, UPT ;  /* 0x000000ff0400728c */ /* 0x000fe2000bf05270 */
[----:B------:R-:W-:Y:S01]  /*09e0*/  IADD3 R2, PT, PT, R2, 0x10, RZ ;  /* 0x0000001002027810 */ /* 0x000fe20007ffe0ff */
[----:B--2---:R-:W-:Y:S02]  /*09f0*/  HMUL2 R25, R25.H0_H0, R28.H0_H0 ;  /* 0x2000001c19197232 */ /* 0x004fe40000000800 */
[----:B---3--:R-:W-:-:S03]  /*0a00*/  HMUL2 R19, R19.H0_H0, R14.H0_H0 ;  /* 0x2000000e13137232 */ /* 0x008fc60000000800 */
[----:B------:R-:W-:Y:S02]  /*0a10*/  HADD2.F32 R14, -RZ, R25.H0_H0 ;  /* 0x20000019ff0e7230 */ /* 0x000fe40000004100 */
[----:B----4-:R-:W-:Y:S02]  /*0a20*/  HMUL2 R16, R27.H0_H0, R16.H0_H0 ;  /* 0x200000101b107232 */ /* 0x010fe40000000800 */
[----:B------:R-:W-:Y:S02]  /*0a30*/  HADD2.F32 R19, -RZ, R19.H0_H0 ;  /* 0x20000013ff137230 */ /* 0x000fe40000004100 */
[----:B------:R-:W-:Y:S01]  /*0a40*/  FADD R14, R21, R14 ;  /* 0x0000000e150e7221 */ /* 0x000fe20000000000 */
[----:B0-----:R-:W-:-:S03]  /*0a50*/  HADD2.F32 R9, -RZ, R16.H0_H0 ;  /* 0x20000010ff097230 */ /* 0x001fc60000004100 */
[----:B------:R-:W-:Y:S01]  /*0a60*/  FADD R14, R14, R19 ;  /* 0x000000130e0e7221 */ /* 0x000fe20000000000 */
[----:B-----5:R-:W-:-:S03]  /*0a70*/  HMUL2 R18, R29.H0_H0, R18.H0_H0 ;  /* 0x200000121d127232 */ /* 0x020fc60000000800 */
[----:B------:R-:W-:Y:S02]  /*0a80*/  FADD R9, R14, R9 ;  /* 0x000000090e097221 */ /* 0x000fe40000000000 */
[----:B------:R-:W-:-:S05]  /*0a90*/  HADD2.F32 R18, -RZ, R18.H0_H0 ;  /* 0x20000012ff127230 */ /* 0x000fca0000004100 */
[----:B------:R-:W-:Y:S01]  /*0aa0*/  FADD R9, R9, R18 ;  /* 0x0000001209097221 */ /* 0x000fe20000000000 */
[----:B------:R-:W-:Y:S02]  /*0ab0*/  HMUL2 R17, R22.H0_H0, R17.H0_H0 ;  /* 0x2000001116117232 */ /* 0x000fe40000000800 */
[----:B------:R-:W-:-:S05]  /*0ac0*/  HMUL2 R15, R20.H0_H0, R15.H0_H0 ;  /* 0x2000000f140f7232 */ /* 0x000fca0000000800 */
[----:B-1----:R-:W-:Y:S02]  /*0ad0*/  HADD2.F32 R12, -RZ, R15.H0_H0 ;  /* 0x2000000fff0c7230 */ /* 0x002fe40000004100 */
[----:B------:R-:W-:-:S03]  /*0ae0*/  HMUL2 R26, R26.H0_H0, R6.H0_H0 ;  /* 0x200000061a1a7232 */ /* 0x000fc60000000800 */
[----:B------:R-:W-:Y:S01]  /*0af0*/  FADD R9, R9, R12 ;  /* 0x0000000c09097221 */ /* 0x000fe20000000000 */
[----:B------:R-:W-:Y:S02]  /*0b00*/  HMUL2 R7, R7.H0_H0, R10.H0_H0 ;  /* 0x2000000a07077232 */ /* 0x000fe40000000800 */
[----:B------:R-:W-:Y:S02]  /*0b10*/  HADD2.F32 R10, -RZ, R17.H0_H0 ;  /* 0x20000011ff0a7230 */ /* 0x000fe40000004100 */
[----:B------:R-:W-:Y:S02]  /*0b20*/  HMUL2 R8, R11.H0_H0, R8.H0_H0 ;  /* 0x200000080b087232 */ /* 0x000fe40000000800 */
[----:B------:R-:W-:Y:S02]  /*0b30*/  HADD2.F32 R6, -RZ, R7.H0_H0 ;  /* 0x20000007ff067230 */ /* 0x000fe40000004100 */
[----:B------:R-:W-:Y:S01]  /*0b40*/  FADD R9, R9, R10 ;  /* 0x0000000a09097221 */ /* 0x000fe20000000000 */
[----:B------:R-:W-:-:S03]  /*0b50*/  HADD2.F32 R7, -RZ, R26.H0_H0 ;  /* 0x2000001aff077230 */ /* 0x000fc60000004100 */
[----:B------:R-:W-:Y:S01]  /*0b60*/  FADD R6, R9, R6 ;  /* 0x0000000609067221 */ /* 0x000fe20000000000 */
[----:B------:R-:W-:Y:S01]  /*0b70*/  HADD2.F32 R9, -RZ, R8.H0_H0 ;  /* 0x20000008ff097230 */ /* 0x000fe20000004100 */
[----:B------:R-:W-:Y:S02]  /*0b80*/  MOV R8, UR18 ;  /* 0x0000001200087c02 */ /* 0x000fe40008000f00 */
[----:B------:R-:W-:Y:S02]  /*0b90*/  FADD R6, R6, R7 ;  /* 0x0000000706067221 */ /* 0x000fe40000000000 */
[----:B------:R-:W-:Y:S02]  /*0ba0*/  LEA R5, R8, R5, 0x4 ;  /* 0x0000000508057211 */ /* 0x000fe400078e20ff */
[----:B------:R-:W-:Y:S01]  /*0bb0*/  FADD R18, R6, R9 ;  /* 0x0000000906127221 */ /* 0x000fe20000000000 */
[----:B------:R-:W-:Y:S06]  /*0bc0*/  BRA.U UP0, `(.L_x_6) ;  /* 0xfffffff500ec7547 */ /* 0x000fec000b83ffff */
[----:B------:R-:W-:-:S12]  /*0bd0*/  ULOP3.LUT UR4, UR5, 0x7ffffff0, URZ, 0xc0, !UPT ;  /* 0x7ffffff005047892 */ /* 0x000fd8000f8ec0ff */
.L_x_5:
[----:B------:R-:W-:-:S04]  /*0be0*/  ULOP3.LUT UR8, UR5, 0xf, URZ, 0xc0, !UPT ;  /* 0x0000000f05087892 */ /* 0x000fc8000f8ec0ff */
[----:B------:R-:W-:-:S09]  /*0bf0*/  UISETP.NE.AND UP0, UPT, UR8, URZ, UPT ;  /* 0x000000ff0800728c */ /* 0x000fd2000bf05270 */
[----:B------:R-:W-:Y:S05]  /*0c00*/  BRA.U !UP0, `(.L_x_4) ;  /* 0x0000000508f07547 */ /* 0x000fea000b800000 */
[----:B------:R-:W-:Y:S02]  /*0c10*/  UISETP.GE.U32.AND UP0, UPT, UR8, 0x8, UPT ;  /* 0x000000080800788c */ /* 0x000fe4000bf06070 */
[----:B------:R-:W-:-:S04]  /*0c20*/  ULOP3.LUT UR7, UR5, 0x7, URZ, 0xc0, !UPT ;  /* 0x0000000705077892 */ /* 0x000fc8000f8ec0ff */
[----:B------:R-:W-:-:S03]  /*0c30*/  UISETP.NE.AND UP1, UPT, UR7, URZ, UPT ;  /* 0x000000ff0700728c */ /* 0x000fc6000bf25270 */
[----:B------:R-:W-:Y:S08]  /*0c40*/  BRA.U !UP0, `(.L_x_7) ;  /* 0x0000000108f87547 */ /* 0x000ff0000b800000 */
[----:B------:R-:W0:Y:S01]  /*0c50*/  LDC.64 R8, c[0x0][0x388] ;  /* 0x0000e200ff087b82 */ /* 0x000e220000000a00 */
[----:B------:R-:W-:-:S05]  /*0c60*/  MOV R2, UR4 ;  /* 0x0000000400027c02 */ /* 0x000fca0008000f00 */
[----:B------:R-:W-:Y:S02]  /*0c70*/  IMAD R5, R2, UR18, R3 ;  /* 0x0000001202057c24 */ /* 0x000fe4000f8e0203 */
[----:B------:R-:W1:Y:S02]  /*0c80*/  LDC.64 R6, c[0x0][0x380] ;  /* 0x0000e000ff067b82 */ /* 0x000e640000000a00 */
[----:B0-----:R-:W-:Y:S01]  /*0c90*/  IMAD.WIDE R8, R5, 0x2, R8 ;  /* 0x0000000205087825 */ /* 0x001fe200078e0208 */
[----:B------:R-:W-:Y:S02]  /*0ca0*/  IADD3 R5, PT, PT, R4, UR4, RZ ;  /* 0x0000000404057c10 */ /* 0x000fe4000fffe0ff */
[----:B------:R-:W-:-:S03]  /*0cb0*/  IADD3 R12, P0, PT, R8, UR6, RZ ;  /* 0x00000006080c7c10 */ /* 0x000fc6000ff1e0ff */
[----:B-1----:R-:W-:Y:S01]  /*0cc0*/  IMAD.WIDE R6, R5, 0x2, R6 ;  /* 0x0000000205067825 */ /* 0x002fe200078e0206 */
[----:B------:R-:W-:Y:S01]  /*0cd0*/  IADD3.X R13, PT, PT, RZ, R9, RZ, P0, !PT ;  /* 0x00000009ff0d7210 */ /* 0x000fe200007fe4ff */
[----:B------:R0:W2:Y:S01]  /*0ce0*/  LDG.E.U16 R5, desc[UR16][R8.64] ;  /* 0x0000001008057981 */ /* 0x0000a2000c1e1500 */
[----:B------:R-:W-:-:S03]  /*0cf0*/  IADD3 R14, P0, PT, R12, UR6, RZ ;  /* 0x000000060c0e7c10 */ /* 0x000fc6000ff1e0ff */
[----:B------:R-:W2:Y:S01]  /*0d00*/  LDG.E.U16 R20, desc[UR16][R6.64] ;  /* 0x0000001006147981 */ /* 0x000ea2000c1e1500 */
[----:B------:R-:W-:Y:S02]  /*0d10*/  IADD3.X R15, PT, PT, RZ, R13, RZ, P0, !PT ;  /* 0x0000000dff0f7210 */ /* 0x000fe400007fe4ff */
[----:B------:R-:W-:Y:S01]  /*0d20*/  IADD3 R16, P0, PT, R14, UR6, RZ ;  /* 0x000000060e107c10 */ /* 0x000fe2000ff1e0ff */
[----:B------:R1:W3:Y:S03]  /*0d30*/  LDG.E.U16 R2, desc[UR16][R12.64] ;  /* 0x000000100c027981 */ /* 0x0002e6000c1e1500 */
[----:B------:R-:W-:Y:S01]  /*0d40*/  IADD3.X R17, PT, PT, RZ, R15, RZ, P0, !PT ;  /* 0x0000000fff117210 */ /* 0x000fe200007fe4ff */
[----:B------:R-:W3:Y:S01]  /*0d50*/  LDG.E.U16 R21, desc[UR16][R6.64+0x2] ;  /* 0x0000021006157981 */ /* 0x000ee2000c1e1500 */
[----:B------:R-:W-:-:S03]  /*0d60*/  IADD3 R10, P0, PT, R16, UR6, RZ ;  /* 0x00000006100a7c10 */ /* 0x000fc6000ff1e0ff */
[----:B------:R4:W5:Y:S01]  /*0d70*/  LDG.E.U16 R19, desc[UR16][R14.64] ;  /* 0x000000100e137981 */ /* 0x000962000c1e1500 */
[----:B------:R-:W-:Y:S02]  /*0d80*/  IADD3.X R11, PT, PT, RZ, R17, RZ, P0, !PT ;  /* 0x00000011ff0b7210 */ /* 0x000fe400007fe4ff */
[----:B0-----:R-:W-:Y:S01]  /*0d90*/  IADD3 R8, P0, PT, R10, UR6, RZ ;  /* 0x000000060a087c10 */ /* 0x001fe2000ff1e0ff */
[----:B------:R-:W5:Y:S03]  /*0da0*/  LDG.E.U16 R22, desc[UR16][R6.64+0x4] ;  /* 0x0000041006167981 */ /* 0x000f66000c1e1500 */
[----:B------:R-:W-:Y:S01]  /*0db0*/  IADD3.X R9, PT, PT, RZ, R11, RZ, P0, !PT ;  /* 0x0000000bff097210 */ /* 0x000fe200007fe4ff */
[----:B------:R-:W5:Y:S01]  /*0dc0*/  LDG.E.U16 R16, desc[UR16][R16.64] ;  /* 0x0000001010107981 */ /* 0x000f62000c1e1500 */
[----:B-1----:R-:W-:-:S03]  /*0dd0*/  IADD3 R12, P0, PT, R8, UR6, RZ ;  /* 0x00000006080c7c10 */ /* 0x002fc6000ff1e0ff */
[----:B------:R-:W5:Y:S01]  /*0de0*/  LDG.E.U16 R23, desc[UR16][R6.64+0x6] ;  /* 0x0000061006177981 */ /* 0x000f62000c1e1500 */
[----:B------:R-:W-:-:S03]  /*0df0*/  IADD3.X R13, PT, PT, RZ, R9, RZ, P0, !PT ;  /* 0x00000009ff0d7210 */ /* 0x000fc600007fe4ff */
[----:B------:R-:W5:Y:S01]  /*0e00*/  LDG.E.U16 R10, desc[UR16][R10.64] ;  /* 0x000000100a0a7981 */ /* 0x000f62000c1e1500 */
[----:B----4-:R-:W-:-:S03]  /*0e10*/  IADD3 R14, P0, PT, R12, UR6, RZ ;  /* 0x000000060c0e7c10 */ /* 0x010fc6000ff1e0ff */
[----:B------:R-:W4:Y:S01]  /*0e20*/  LDG.E.U16 R25, desc[UR16][R6.64+0x8] ;  /* 0x0000081006197981 */ /* 0x000f22000c1e1500 */
[----:B------:R-:W-:-:S03]  /*0e30*/  IADD3.X R15, PT, PT, RZ, R13, RZ, P0, !PT ;  /* 0x0000000dff0f7210 */ /* 0x000fc600007fe4ff */
[----:B------:R-:W4:Y:S04]  /*0e40*/  LDG.E.U16 R8, desc[UR16][R8.64] ;  /* 0x0000001008087981 */ /* 0x000f28000c1e1500 */
[----:B------:R-:W4:Y:S04]  /*0e50*/  LDG.E.U16 R27, desc[UR16][R6.64+0xa] ;  /* 0x00000a10061b7981 */ /* 0x000f28000c1e1500 */
[----:B------:R-:W4:Y:S04]  /*0e60*/  LDG.E.U16 R12, desc[UR16][R12.64] ;  /* 0x000000100c0c7981 */ /* 0x000f28000c1e1500 */
[----:B------:R-:W4:Y:S04]  /*0e70*/  LDG.E.U16 R17, desc[UR16][R6.64+0xc] ;  /* 0x00000c1006117981 */ /* 0x000f28000c1e1500 */
[----:B------:R0:W4:Y:S04]  /*0e80*/  LDG.E.U16 R24, desc[UR16][R6.64+0xe] ;  /* 0x00000e1006187981 */ /* 0x000128000c1e1500 */
[----:B------:R-:W4:Y:S01]  /*0e90*/  LDG.E.U16 R15, desc[UR16][R14.64] ;  /* 0x000000100e0f7981 */ /* 0x000f22000c1e1500 */
[----:B------:R-:W-:Y:S01]  /*0ea0*/  UIADD3 UR4, UPT, UPT, UR4, 0x8, URZ ;  /* 0x0000000804047890 */ /* 0x000fe2000fffe0ff */
[----:B--2---:R-:W-:-:S05]  /*0eb0*/  HMUL2 R5, R20.H0_H0, R5.H0_H0 ;  /* 0x2000000514057232 */ /* 0x004fca0000000800 */
[----:B------:R-:W-:Y:S02]  /*0ec0*/  HADD2.F32 R5, -RZ, R5.H0_H0 ;  /* 0x20000005ff057230 */ /* 0x000fe40000004100 */
[----:B---3--:R-:W-:-:S03]  /*0ed0*/  HMUL2 R2, R21.H0_H0, R2.H0_H0 ;  /* 0x2000000215027232 */ /* 0x008fc60000000800 */
[----:B------:R-:W-:Y:S02]  /*0ee0*/  FADD R5, R18, R5 ;  /* 0x0000000512057221 */ /* 0x000fe40000000000 */
[----:B------:R-:W-:Y:S02]  /*0ef0*/  HADD2.F32 R2, -RZ, R2.H0_H0 ;  /* 0x20000002ff027230 */ /* 0x000fe40000004100 */
[----:B-----5:R-:W-:-:S03]  /*0f00*/  HMUL2 R19, R22.H0_H0, R19.H0_H0 ;  /* 0x2000001316137232 */ /* 0x020fc60000000800 */
[----:B------:R-:W-:Y:S02]  /*0f10*/  FADD R2, R5, R2 ;  /* 0x0000000205027221 */ /* 0x000fe40000000000 */
[----:B------:R-:W-:Y:S02]  /*0f20*/  HADD2.F32 R19, -RZ, R19.H0_H0 ;  /* 0x20000013ff137230 */ /* 0x000fe40000004100 */
[----:B------:R-:W-:-:S03]  /*0f30*/  HMUL2 R16, R23.H0_H0, R16.H0_H0 ;  /* 0x2000001017107232 */ /* 0x000fc60000000800 */
[----:B------:R-:W-:Y:S02]  /*0f40*/  FADD R2, R2, R19 ;  /* 0x0000001302027221 */ /* 0x000fe40000000000 */
[----:B------:R-:W-:Y:S02]  /*0f50*/  HADD2.F32 R5, -RZ, R16.H0_H0 ;  /* 0x20000010ff057230 */ /* 0x000fe40000004100 */
[----:B----4-:R-:W-:-:S03]  /*0f60*/  HMUL2 R10, R25.H0_H0, R10.H0_H0 ;  /* 0x2000000a190a7232 */ /* 0x010fc60000000800 */
[----:B------:R-:W-:Y:S02]  /*0f70*/  FADD R2, R2, R5 ;  /* 0x0000000502027221 */ /* 0x000fe40000000000 */
[----:B0-----:R-:W-:Y:S02]  /*0f80*/  HADD2.F32 R7, -RZ, R10.H0_H0 ;  /* 0x2000000aff077230 */ /* 0x001fe40000004100 */
[----:B------:R-:W-:-:S03]  /*0f90*/  HMUL2 R8, R27.H0_H0, R8.H0_H0 ;  /* 0x200000081b087232 */ /* 0x000fc60000000800 */
[----:B------:R-:W-:Y:S02]  /*0fa0*/  FADD R2, R2, R7 ;  /* 0x0000000702027221 */ /* 0x000fe40000000000 */
[----:B------:R-:W-:Y:S02]  /*0fb0*/  HADD2.F32 R5, -RZ, R8.H0_H0 ;  /* 0x20000008ff057230 */ /* 0x000fe40000004100 */
[----:B------:R-:W-:-:S03]  /*0fc0*/  HMUL2 R12, R17.H0_H0, R12.H0_H0 ;  /* 0x2000000c110c7232 */ /* 0x000fc60000000800 */
[----:B------:R-:W-:Y:S02]  /*0fd0*/  FADD R2, R2, R5 ;  /* 0x0000000502027221 */ /* 0x000fe40000000000 */
[----:B------:R-:W-:Y:S02]  /*0fe0*/  HADD2.F32 R7, -RZ, R12.H0_H0 ;  /* 0x2000000cff077230 */ /* 0x000fe40000004100 */
[----:B------:R-:W-:-:S03]  /*0ff0*/  HMUL2 R15, R24.H0_H0, R15.H0_H0 ;  /* 0x2000000f180f7232 */ /* 0x000fc60000000800 */
[----:B------:R-:W-:Y:S02]  /*1000*/  FADD R2, R2, R7 ;  /* 0x0000000702027221 */ /* 0x000fe40000000000 */
[----:B------:R-:W-:-:S05]  /*1010*/  HADD2.F32 R15, -RZ, R15.H0_H0 ;  /* 0x2000000fff0f7230 */ /* 0x000fca0000004100 */
[----:B------:R-:W-:-:S07]  /*1020*/  FADD R18, R2, R15 ;  /* 0x0000000f02127221 */ /* 0x000fce0000000000 */
.L_x_7:
[----:B------:R-:W-:Y:S05]  /*1030*/  BRA.U !UP1, `(.L_x_4) ;  /* 0x0000000109e47547 */ /* 0x000fea000b800000 */
[----:B------:R-:W-:Y:S02]  /*1040*/  UISETP.GE.U32.AND UP0, UPT, UR7, 0x4, UPT ;  /* 0x000000040700788c */ /* 0x000fe4000bf06070 */
[----:B------:R-:W-:-:S04]  /*1050*/  ULOP3.LUT UR5, UR5, 0x3, URZ, 0xc0, !UPT ;  /* 0x0000000305057892 */ /* 0x000fc8000f8ec0ff */
[----:B------:R-:W-:-:S03]  /*1060*/  UISETP.NE.AND UP1, UPT, UR5, URZ, UPT ;  /* 0x000000ff0500728c */ /* 0x000fc6000bf25270 */
[----:B------:R-:W-:Y:S08]  /*1070*/  BRA.U !UP0, `(.L_x_8) ;  /* 0x0000000108887547 */ /* 0x000ff0000b800000 */
[----:B------:R-:W0:Y:S01]  /*1080*/  LDC.64 R8, c[0x0][0x388] ;  /* 0x0000e200ff087b82 */ /* 0x000e220000000a00 */
[----:B------:R-:W-:Y:S02]  /*1090*/  MOV R2, UR4 ;  /* 0x0000000400027c02 */ /* 0x000fe40008000f00 */
[----:B------:R-:W-:-:S03]  /*10a0*/  IADD3 R5, PT, PT, R4, UR4, RZ ;  /* 0x0000000404057c10 */ /* 0x000fc6000fffe0ff */
[----:B------:R-:W-:Y:S02]  /*10b0*/  IMAD R11, R2, UR18, R3 ;  /* 0x00000012020b7c24 */ /* 0x000fe4000f8e0203 */
[----:B------:R-:W1:Y:S02]  /*10c0*/  LDC.64 R6, c[0x0][0x380] ;  /* 0x0000e000ff067b82 */ /* 0x000e640000000a00 */
[----:B0-----:R-:W-:-:S03]  /*10d0*/  IMAD.WIDE R10, R11, 0x2, R8 ;  /* 0x000000020b0a7825 */ /* 0x001fc600078e0208 */
[----:B------:R-:W-:Y:S01]  /*10e0*/  IADD3 R12, P0, PT, R10, UR6, RZ ;  /* 0x000000060a0c7c10 */ /* 0x000fe2000ff1e0ff */
[----:B-1----:R-:W-:-:S03]  /*10f0*/  IMAD.WIDE R6, R5, 0x2, R6 ;  /* 0x0000000205067825 */ /* 0x002fc600078e0206 */
[----:B------:R-:W-:Y:S02]  /*1100*/  IADD3.X R13, PT, PT, RZ, R11, RZ, P0, !PT ;  /* 0x0000000bff0d7210 */ /* 0x000fe400007fe4ff */
[----:B------:R-:W-:Y:S01]  /*1110*/  IADD3 R14, P0, PT, R12, UR6, RZ ;  /* 0x000000060c0e7c10 */ /* 0x000fe2000ff1e0ff */
[----:B------:R-:W2:Y:S04]  /*1120*/  LDG.E.U16 R11, desc[UR16][R10.64] ;  /* 0x000000100a0b7981 */ /* 0x000ea8000c1e1500 */
[----:B------:R-:W2:Y:S01]  /*1130*/  LDG.E.U16 R2, desc[UR16][R6.64] ;  /* 0x0000001006027981 */ /* 0x000ea2000c1e1500 */
[----:B------:R-:W-:Y:S02]  /*1140*/  IADD3.X R15, PT, PT, RZ, R13, RZ, P0, !PT ;  /* 0x0000000dff0f7210 */ /* 0x000fe400007fe4ff */
[----:B------:R-:W-:Y:S01]  /*1150*/  IADD3 R8, P0, PT, R14, UR6, RZ ;  /* 0x000000060e087c10 */ /* 0x000fe2000ff1e0ff */
[----:B------:R-:W3:Y:S04]  /*1160*/  LDG.E.U16 R12, desc[UR16][R12.64] ;  /* 0x000000100c0c7981 */ /* 0x000ee8000c1e1500 */
[----:B------:R-:W3:Y:S01]  /*1170*/  LDG.E.U16 R5, desc[UR16][R6.64+0x2] ;  /* 0x0000021006057981 */ /* 0x000ee2000c1e1500 */
[----:B------:R-:W-:-:S03]  /*1180*/  IADD3.X R9, PT, PT, RZ, R15, RZ, P0, !PT ;  /* 0x0000000fff097210 */ /* 0x000fc600007fe4ff */
[----:B------:R-:W4:Y:S04]  /*1190*/  LDG.E.U16 R15, desc[UR16][R14.64] ;  /* 0x000000100e0f7981 */ /* 0x000f28000c1e1500 */
[----:B------:R-:W4:Y:S04]  /*11a0*/  LDG.E.U16 R16, desc[UR16][R6.64+0x4] ;  /* 0x0000041006107981 */ /* 0x000f28000c1e1500 */
[----:B------:R3:W5:Y:S04]  /*11b0*/  LDG.E.U16 R17, desc[UR16][R6.64+0x6] ;  /* 0x0000061006117981 */ /* 0x000768000c1e1500 */
[----:B------:R-:W5:Y:S01]  /*11c0*/  LDG.E.U16 R8, desc[UR16][R8.64] ;  /* 0x0000001008087981 */ /* 0x000f62000c1e1500 */
[----:B------:R-:W-:Y:S01]  /*11d0*/  UIADD3 UR4, UPT, UPT, UR4, 0x4, URZ ;  /* 0x0000000404047890 */ /* 0x000fe2000fffe0ff */
[----:B--2---:R-:W-:-:S02]  /*11e0*/  HMUL2 R2, R2.H0_H0, R11.H0_H0 ;  /* 0x2000000b02027232 */ /* 0x004fc40000000800 */
[----:B---3--:R-:W-:-:S03]  /*11f0*/  HMUL2 R7, R5.H0_H0, R12.H0_H0 ;  /* 0x2000000c05077232 */ /* 0x008fc60000000800 */
[----:B------:R-:W-:Y:S02]  /*1200*/  HADD2.F32 R5, -RZ, R2.H0_H0 ;  /* 0x20000002ff057230 */ /* 0x000fe40000004100 */
[----:B------:R-:W-:-:S03]  /*1210*/  HADD2.F32 R2, -RZ, R7.H0_H0 ;  /* 0x20000007ff027230 */ /* 0x000fc60000004100 */
[----:B------:R-:W-:Y:S01]  /*1220*/  FADD R5, R18, R5 ;  /* 0x0000000512057221 */ /* 0x000fe20000000000 */
[----:B----4-:R-:W-:-:S03]  /*1230*/  HMUL2 R15, R16.H0_H0, R15.H0_H0 ;  /* 0x2000000f100f7232 */ /* 0x010fc60000000800 */
[----:B------:R-:W-:Y:S02]  /*1240*/  FADD R2, R5, R2 ;  /* 0x0000000205027221 */ /* 0x000fe40000000000 */
[----:B------:R-:W-:Y:S02]  /*1250*/  HADD2.F32 R15, -RZ, R15.H0_H0 ;  /* 0x2000000fff0f7230 */ /* 0x000fe40000004100 */
[----:B-----5:R-:W-:-:S03]  /*1260*/  HMUL2 R17, R17.H0_H0, R8.H0_H0 ;  /* 0x2000000811117232 */ /* 0x020fc60000000800 */
[----:B------:R-:W-:Y:S02]  /*1270*/  FADD R2, R2, R15 ;  /* 0x0000000f02027221 */ /* 0x000fe40000000000 */
[----:B------:R-:W-:-:S05]  /*1280*/  HADD2.F32 R17, -RZ, R17.H0_H0 ;  /* 0x20000011ff117230 */ /* 0x000fca0000004100 */
[----:B------:R-:W-:-:S07]  /*1290*/  FADD R18, R2, R17 ;  /* 0x0000001102127221 */ /* 0x000fce0000000000 */
.L_x_8:
[----:B------:R-:W-:Y:S05]  /*12a0*/  BRA.U !UP1, `(.L_x_4) ;  /* 0x0000000109487547 */ /* 0x000fea000b800000 */
[----:B------:R-:W0:Y:S01]  /*12b0*/  LDC.64 R6, c[0x0][0x380] ;  /* 0x0000e000ff067b82 */ /* 0x000e220000000a00 */
[----:B------:R-:W-:Y:S01]  /*12c0*/  MOV R2, UR4 ;  /* 0x0000000400027c02 */ /* 0x000fe20008000f00 */
[----:B------:R-:W-:Y:S01]  /*12d0*/  UIADD3 UR5, UPT, UPT, -UR5, URZ, URZ ;  /* 0x000000ff05057290 */ /* 0x000fe2000fffe1ff */
[----:B------:R-:W-:-:S03]  /*12e0*/  IADD3 R15, PT, PT, R4, UR4, RZ ;  /* 0x00000004040f7c10 */ /* 0x000fc6000fffe0ff */
[----:B------:R-:W-:Y:S02]  /*12f0*/  IMAD R13, R2, UR18, R3 ;  /* 0x00000012020d7c24 */ /* 0x000fe4000f8e0203 */
[----:B------:R-:W1:Y:S06]  /*1300*/  LDC.64 R8, c[0x0][0x388] ;  /* 0x0000e200ff087b82 */ /* 0x000e6c0000000a00 */
.L_x_9:
[----:B-1----:R-:W-:-:S04]  /*1310*/  IMAD.WIDE R4, R13, 0x2, R8 ;  /* 0x000000020d047825 */ /* 0x002fc800078e0208 */
[----:B0-----:R-:W-:Y:S02]  /*1320*/  IMAD.WIDE R10, R15, 0x2, R6 ;  /* 0x000000020f0a7825 */ /* 0x001fe400078e0206 */
[----:B------:R-:W2:Y:S04]  /*1330*/  LDG.E.U16 R5, desc[UR16][R4.64] ;  /* 0x0000001004057981 */ /* 0x000ea8000c1e1500 */
[----:B------:R-:W2:Y:S01]  /*1340*/  LDG.E.U16 R10, desc[UR16][R10.64] ;  /* 0x000000100a0a7981 */ /* 0x000ea2000c1e1500 */
[----:B------:R-:W-:Y:S01]  /*1350*/  UIADD3 UR5, UPT, UPT, UR5, 0x1, URZ ;  /* 0x0000000105057890 */ /* 0x000fe2000fffe0ff */
[----:B------:R-:W-:Y:S02]  /*1360*/  IADD3 R13, PT, PT, R13, UR18, RZ ;  /* 0x000000120d0d7c10 */ /* 0x000fe4000fffe0ff */
[----:B------:R-:W-:Y:S01]  /*1370*/  IADD3 R15, PT, PT, R15, 0x1, RZ ;  /* 0x000000010f0f7810 */ /* 0x000fe20007ffe0ff */
[----:B------:R-:W-:Y:S01]  /*1380*/  UISETP.NE.AND UP0, UPT, UR5, URZ, UPT ;  /* 0x000000ff0500728c */ /* 0x000fe2000bf05270 */
[----:B--2---:R-:W-:-:S05]  /*1390*/  HMUL2 R5, R10.H0_H0, R5.H0_H0 ;  /* 0x200000050a057232 */ /* 0x004fca0000000800 */
[----:B------:R-:W-:-:S05]  /*13a0*/  HADD2.F32 R17, -RZ, R5.H0_H0 ;  /* 0x20000005ff117230 */ /* 0x000fca0000004100 */
[----:B------:R-:W-:Y:S01]  /*13b0*/  FADD R18, R17, R18 ;  /* 0x0000001211127221 */ /* 0x000fe20000000000 */
[----:B------:R-:W-:Y:S06]  /*13c0*/  BRA.U UP0, `(.L_x_9) ;  /* 0xfffffffd00d07547 */ /* 0x000fec000b83ffff */
.L_x_4:
[----:B------:R-:W0:Y:S01]  /*13d0*/  LDC.64 R4, c[0x0][0x390] ;  /* 0x0000e400ff047b82 */ /* 0x000e220000000a00 */
[----:B------:R-:W-:Y:S01]  /*13e0*/  IMAD R3, R0, UR18, R3 ;  /* 0x0000001200037c24 */ /* 0x000fe2000f8e0203 */
[----:B------:R-:W-:-:S03]  /*13f0*/  F2FP.F16.F32.PACK_AB R18, RZ, R18 ;  /* 0x00000012ff12723e */ /* 0x000fc600000000ff */
[----:B0-----:R-:W-:-:S05]  /*1400*/  IMAD.WIDE R2, R3, 0x2, R4 ;  /* 0x0000000203027825 */ /* 0x001fca00078e0204 */
[----:B------:R-:W-:Y:S01]  /*1410*/  STG.E.U16 desc[UR16][R2.64], R18 ;  /* 0x0000001202007986 */ /* 0x000fe2000c101510 */
[----:B------:R-:W-:Y:S05]  /*1420*/  EXIT ;  /* 0x000000000000794d */ /* 0x000fea0003800000 */
.L_x_10:
        /* <DEDUP_REMOVED lines=13> */
.L_x_12:


//--------------------- .nv.shared._Z11matmul_gpu2P6__halfS0_S0_iii --------------------------
	.section	.nv.shared._Z11matmul_gpu2P6__halfS0_S0_iii,"aw",@nobits
	.sectionflags	@""
	.align	2
.nv.shared._Z11matmul_gpu2P6__halfS0_S0_iii:
	.zero		2048


//--------------------- .nv.shared.reserved.0     --------------------------
	.section	.nv.shared.reserved.0,"aw",@nobits
	.weak		__nv_reservedSMEM_offset_0_alias
	.size		__nv_reservedSMEM_offset_0_alias, 0, 64
	.other		__nv_reservedSMEM_offset_0_alias,@"STO_CUDA_RESERVED_SHARED STV_DEFAULT"
__nv_reservedSMEM_offset_0_alias:
	.zero		0
	.zero		64


//--------------------- .nv.constant0._Z11matmul_gpu2P6__halfS0_S0_iii --------------------------
	.section	.nv.constant0._Z11matmul_gpu2P6__halfS0_S0_iii,"a",@progbits
	.sectionflags	@""
	.align	4
.nv.constant0._Z11matmul_gpu2P6__halfS0_S0_iii:
	.zero		932


//--------------------- .nv.constant0._Z11matmul_gpu1P6__halfS0_S0_iii --------------------------
	.section	.nv.constant0._Z11matmul_gpu1P6__halfS0_S0_iii,"a",@progbits
	.sectionflags	@""
	.align	4
.nv.constant0._Z11matmul_gpu1P6__halfS0_S0_iii:
	.zero		932


//--------------------- SYMBOLS --------------------------

	.type		.nv.reservedSmem.offset0,@object
	.size		.nv.reservedSmem.offset0,0x4
	.type		.nv.reservedSmem.cap,@object
	.size		.nv.reservedSmem.cap,0x4
